//
// Generated by NVIDIA NVVM Compiler
//
// Compiler Build ID: CL-36424714
// Cuda compilation tools, release 13.0, V13.0.88
// Based on NVVM 20.0.0
//

.version 9.0
.target sm_100
.address_size 64

	// .globl	_Z24initialize_random_statesP17curandStateXORWOWii
.global .align 4 .b8 precalc_xorwow_matrix[102400];
.global .align 4 .b8 precalc_xorwow_offset_matrix[102400];
.global .align 4 .b8 mrg32k3aM1[2304];
.global .align 4 .b8 mrg32k3aM2[2304];
.global .align 4 .b8 mrg32k3aM1SubSeq[2016];
.global .align 4 .b8 mrg32k3aM2SubSeq[2016];
.global .align 4 .b8 mrg32k3aM1Seq[2304];
.global .align 4 .b8 mrg32k3aM2Seq[2304];
.const .align 8 .b8 __cr_lgamma_table[72];

.visible .entry _Z24initialize_random_statesP17curandStateXORWOWii(
	.param .u64 .ptr .align 1 _Z24initialize_random_statesP17curandStateXORWOWii_param_0,
	.param .u32 _Z24initialize_random_statesP17curandStateXORWOWii_param_1,
	.param .u32 _Z24initialize_random_statesP17curandStateXORWOWii_param_2
)
{
	.reg .pred 	%p<48>;
	.reg .b32 	%r<807>;
	.reg .b64 	%rd<30>;

	ld.param.u64 	%rd14, [_Z24initialize_random_statesP17curandStateXORWOWii_param_0];
	ld.param.u32 	%r365, [_Z24initialize_random_statesP17curandStateXORWOWii_param_1];
	ld.param.u32 	%r364, [_Z24initialize_random_statesP17curandStateXORWOWii_param_2];
	cvta.to.global.u64 	%rd15, %rd14;
	mov.u32 	%r366, %tid.x;
	mov.u32 	%r367, %ctaid.x;
	mov.u32 	%r368, %ntid.x;
	mad.lo.s32 	%r369, %r367, %r368, %r366;
	cvt.s64.s32 	%rd28, %r369;
	mul.wide.s32 	%rd16, %r369, 48;
	add.s64 	%rd2, %rd15, %rd16;
	xor.b32  	%r370, %r365, -1429050551;
	mul.lo.s32 	%r371, %r370, 1099087573;
	setp.gt.s32 	%p1, %r365, -1;
	selp.b32 	%r372, -644748465, -1947113066, %p1;
	add.s32 	%r373, %r372, %r371;
	add.s32 	%r1, %r373, 6615241;
	add.s32 	%r374, %r371, 123456789;
	st.global.v2.u32 	[%rd2], {%r1, %r374};
	xor.b32  	%r375, %r371, 362436069;
	add.s32 	%r376, %r372, 521288629;
	st.global.v2.u32 	[%rd2+8], {%r375, %r376};
	xor.b32  	%r377, %r372, 88675123;
	add.s32 	%r378, %r371, 5783321;
	st.global.v2.u32 	[%rd2+16], {%r377, %r378};
	setp.eq.s32 	%p2, %r369, 0;
	@%p2 bra 	$L__BB0_42;
	mov.b32 	%r619, 0;
	mov.u64 	%rd18, precalc_xorwow_matrix;
$L__BB0_2:
	and.b64  	%rd4, %rd28, 3;
	setp.eq.s64 	%p3, %rd4, 0;
	@%p3 bra 	$L__BB0_41;
	mul.wide.u32 	%rd17, %r619, 3200;
	add.s64 	%rd5, %rd18, %rd17;
	cvt.u32.u64 	%r3, %rd4;
	mov.b32 	%r620, 0;
$L__BB0_4:
	mov.b32 	%r633, 0;
	mov.u32 	%r634, %r633;
	mov.u32 	%r635, %r633;
	mov.u32 	%r636, %r633;
	mov.u32 	%r637, %r633;
	mov.u32 	%r626, %r633;
$L__BB0_5:
	mul.wide.u32 	%rd19, %r626, 4;
	add.s64 	%rd20, %rd2, %rd19;
	ld.global.u32 	%r11, [%rd20+4];
	shl.b32 	%r12, %r626, 5;
	mov.b32 	%r632, 0;
$L__BB0_6:
	.pragma "nounroll";
	shr.u32 	%r383, %r11, %r632;
	and.b32  	%r384, %r383, 1;
	setp.eq.b32 	%p4, %r384, 1;
	not.pred 	%p5, %p4;
	add.s32 	%r385, %r12, %r632;
	mul.lo.s32 	%r386, %r385, 5;
	mul.wide.u32 	%rd21, %r386, 4;
	add.s64 	%rd7, %rd5, %rd21;
	@%p5 bra 	$L__BB0_8;
	ld.global.u32 	%r387, [%rd7];
	xor.b32  	%r637, %r637, %r387;
	ld.global.u32 	%r388, [%rd7+4];
	xor.b32  	%r636, %r636, %r388;
	ld.global.u32 	%r389, [%rd7+8];
	xor.b32  	%r635, %r635, %r389;
	ld.global.u32 	%r390, [%rd7+12];
	xor.b32  	%r634, %r634, %r390;
	ld.global.u32 	%r391, [%rd7+16];
	xor.b32  	%r633, %r633, %r391;
$L__BB0_8:
	and.b32  	%r393, %r383, 2;
	setp.eq.s32 	%p6, %r393, 0;
	@%p6 bra 	$L__BB0_10;
	ld.global.u32 	%r394, [%rd7+20];
	xor.b32  	%r637, %r637, %r394;
	ld.global.u32 	%r395, [%rd7+24];
	xor.b32  	%r636, %r636, %r395;
	ld.global.u32 	%r396, [%rd7+28];
	xor.b32  	%r635, %r635, %r396;
	ld.global.u32 	%r397, [%rd7+32];
	xor.b32  	%r634, %r634, %r397;
	ld.global.u32 	%r398, [%rd7+36];
	xor.b32  	%r633, %r633, %r398;
$L__BB0_10:
	and.b32  	%r400, %r383, 4;
	setp.eq.s32 	%p7, %r400, 0;
	@%p7 bra 	$L__BB0_12;
	ld.global.u32 	%r401, [%rd7+40];
	xor.b32  	%r637, %r637, %r401;
	ld.global.u32 	%r402, [%rd7+44];
	xor.b32  	%r636, %r636, %r402;
	ld.global.u32 	%r403, [%rd7+48];
	xor.b32  	%r635, %r635, %r403;
	ld.global.u32 	%r404, [%rd7+52];
	xor.b32  	%r634, %r634, %r404;
	ld.global.u32 	%r405, [%rd7+56];
	xor.b32  	%r633, %r633, %r405;
$L__BB0_12:
	and.b32  	%r407, %r383, 8;
	setp.eq.s32 	%p8, %r407, 0;
	@%p8 bra 	$L__BB0_14;
	ld.global.u32 	%r408, [%rd7+60];
	xor.b32  	%r637, %r637, %r408;
	ld.global.u32 	%r409, [%rd7+64];
	xor.b32  	%r636, %r636, %r409;
	ld.global.u32 	%r410, [%rd7+68];
	xor.b32  	%r635, %r635, %r410;
	ld.global.u32 	%r411, [%rd7+72];
	xor.b32  	%r634, %r634, %r411;
	ld.global.u32 	%r412, [%rd7+76];
	xor.b32  	%r633, %r633, %r412;
$L__BB0_14:
	and.b32  	%r414, %r383, 16;
	setp.eq.s32 	%p9, %r414, 0;
	@%p9 bra 	$L__BB0_16;
	ld.global.u32 	%r415, [%rd7+80];
	xor.b32  	%r637, %r637, %r415;
	ld.global.u32 	%r416, [%rd7+84];
	xor.b32  	%r636, %r636, %r416;
	ld.global.u32 	%r417, [%rd7+88];
	xor.b32  	%r635, %r635, %r417;
	ld.global.u32 	%r418, [%rd7+92];
	xor.b32  	%r634, %r634, %r418;
	ld.global.u32 	%r419, [%rd7+96];
	xor.b32  	%r633, %r633, %r419;
$L__BB0_16:
	and.b32  	%r421, %r383, 32;
	setp.eq.s32 	%p10, %r421, 0;
	@%p10 bra 	$L__BB0_18;
	ld.global.u32 	%r422, [%rd7+100];
	xor.b32  	%r637, %r637, %r422;
	ld.global.u32 	%r423, [%rd7+104];
	xor.b32  	%r636, %r636, %r423;
	ld.global.u32 	%r424, [%rd7+108];
	xor.b32  	%r635, %r635, %r424;
	ld.global.u32 	%r425, [%rd7+112];
	xor.b32  	%r634, %r634, %r425;
	ld.global.u32 	%r426, [%rd7+116];
	xor.b32  	%r633, %r633, %r426;
$L__BB0_18:
	and.b32  	%r428, %r383, 64;
	setp.eq.s32 	%p11, %r428, 0;
	@%p11 bra 	$L__BB0_20;
	ld.global.u32 	%r429, [%rd7+120];
	xor.b32  	%r637, %r637, %r429;
	ld.global.u32 	%r430, [%rd7+124];
	xor.b32  	%r636, %r636, %r430;
	ld.global.u32 	%r431, [%rd7+128];
	xor.b32  	%r635, %r635, %r431;
	ld.global.u32 	%r432, [%rd7+132];
	xor.b32  	%r634, %r634, %r432;
	ld.global.u32 	%r433, [%rd7+136];
	xor.b32  	%r633, %r633, %r433;
$L__BB0_20:
	and.b32  	%r435, %r383, 128;
	setp.eq.s32 	%p12, %r435, 0;
	@%p12 bra 	$L__BB0_22;
	ld.global.u32 	%r436, [%rd7+140];
	xor.b32  	%r637, %r637, %r436;
	ld.global.u32 	%r437, [%rd7+144];
	xor.b32  	%r636, %r636, %r437;
	ld.global.u32 	%r438, [%rd7+148];
	xor.b32  	%r635, %r635, %r438;
	ld.global.u32 	%r439, [%rd7+152];
	xor.b32  	%r634, %r634, %r439;
	ld.global.u32 	%r440, [%rd7+156];
	xor.b32  	%r633, %r633, %r440;
$L__BB0_22:
	and.b32  	%r442, %r383, 256;
	setp.eq.s32 	%p13, %r442, 0;
	@%p13 bra 	$L__BB0_24;
	ld.global.u32 	%r443, [%rd7+160];
	xor.b32  	%r637, %r637, %r443;
	ld.global.u32 	%r444, [%rd7+164];
	xor.b32  	%r636, %r636, %r444;
	ld.global.u32 	%r445, [%rd7+168];
	xor.b32  	%r635, %r635, %r445;
	ld.global.u32 	%r446, [%rd7+172];
	xor.b32  	%r634, %r634, %r446;
	ld.global.u32 	%r447, [%rd7+176];
	xor.b32  	%r633, %r633, %r447;
$L__BB0_24:
	and.b32  	%r449, %r383, 512;
	setp.eq.s32 	%p14, %r449, 0;
	@%p14 bra 	$L__BB0_26;
	ld.global.u32 	%r450, [%rd7+180];
	xor.b32  	%r637, %r637, %r450;
	ld.global.u32 	%r451, [%rd7+184];
	xor.b32  	%r636, %r636, %r451;
	ld.global.u32 	%r452, [%rd7+188];
	xor.b32  	%r635, %r635, %r452;
	ld.global.u32 	%r453, [%rd7+192];
	xor.b32  	%r634, %r634, %r453;
	ld.global.u32 	%r454, [%rd7+196];
	xor.b32  	%r633, %r633, %r454;
$L__BB0_26:
	and.b32  	%r456, %r383, 1024;
	setp.eq.s32 	%p15, %r456, 0;
	@%p15 bra 	$L__BB0_28;
	ld.global.u32 	%r457, [%rd7+200];
	xor.b32  	%r637, %r637, %r457;
	ld.global.u32 	%r458, [%rd7+204];
	xor.b32  	%r636, %r636, %r458;
	ld.global.u32 	%r459, [%rd7+208];
	xor.b32  	%r635, %r635, %r459;
	ld.global.u32 	%r460, [%rd7+212];
	xor.b32  	%r634, %r634, %r460;
	ld.global.u32 	%r461, [%rd7+216];
	xor.b32  	%r633, %r633, %r461;
$L__BB0_28:
	and.b32  	%r463, %r383, 2048;
	setp.eq.s32 	%p16, %r463, 0;
	@%p16 bra 	$L__BB0_30;
	ld.global.u32 	%r464, [%rd7+220];
	xor.b32  	%r637, %r637, %r464;
	ld.global.u32 	%r465, [%rd7+224];
	xor.b32  	%r636, %r636, %r465;
	ld.global.u32 	%r466, [%rd7+228];
	xor.b32  	%r635, %r635, %r466;
	ld.global.u32 	%r467, [%rd7+232];
	xor.b32  	%r634, %r634, %r467;
	ld.global.u32 	%r468, [%rd7+236];
	xor.b32  	%r633, %r633, %r468;
$L__BB0_30:
	and.b32  	%r470, %r383, 4096;
	setp.eq.s32 	%p17, %r470, 0;
	@%p17 bra 	$L__BB0_32;
	ld.global.u32 	%r471, [%rd7+240];
	xor.b32  	%r637, %r637, %r471;
	ld.global.u32 	%r472, [%rd7+244];
	xor.b32  	%r636, %r636, %r472;
	ld.global.u32 	%r473, [%rd7+248];
	xor.b32  	%r635, %r635, %r473;
	ld.global.u32 	%r474, [%rd7+252];
	xor.b32  	%r634, %r634, %r474;
	ld.global.u32 	%r475, [%rd7+256];
	xor.b32  	%r633, %r633, %r475;
$L__BB0_32:
	and.b32  	%r477, %r383, 8192;
	setp.eq.s32 	%p18, %r477, 0;
	@%p18 bra 	$L__BB0_34;
	ld.global.u32 	%r478, [%rd7+260];
	xor.b32  	%r637, %r637, %r478;
	ld.global.u32 	%r479, [%rd7+264];
	xor.b32  	%r636, %r636, %r479;
	ld.global.u32 	%r480, [%rd7+268];
	xor.b32  	%r635, %r635, %r480;
	ld.global.u32 	%r481, [%rd7+272];
	xor.b32  	%r634, %r634, %r481;
	ld.global.u32 	%r482, [%rd7+276];
	xor.b32  	%r633, %r633, %r482;
$L__BB0_34:
	and.b32  	%r484, %r383, 16384;
	setp.eq.s32 	%p19, %r484, 0;
	@%p19 bra 	$L__BB0_36;
	ld.global.u32 	%r485, [%rd7+280];
	xor.b32  	%r637, %r637, %r485;
	ld.global.u32 	%r486, [%rd7+284];
	xor.b32  	%r636, %r636, %r486;
	ld.global.u32 	%r487, [%rd7+288];
	xor.b32  	%r635, %r635, %r487;
	ld.global.u32 	%r488, [%rd7+292];
	xor.b32  	%r634, %r634, %r488;
	ld.global.u32 	%r489, [%rd7+296];
	xor.b32  	%r633, %r633, %r489;
$L__BB0_36:
	and.b32  	%r491, %r383, 32768;
	setp.eq.s32 	%p20, %r491, 0;
	@%p20 bra 	$L__BB0_38;
	ld.global.u32 	%r492, [%rd7+300];
	xor.b32  	%r637, %r637, %r492;
	ld.global.u32 	%r493, [%rd7+304];
	xor.b32  	%r636, %r636, %r493;
	ld.global.u32 	%r494, [%rd7+308];
	xor.b32  	%r635, %r635, %r494;
	ld.global.u32 	%r495, [%rd7+312];
	xor.b32  	%r634, %r634, %r495;
	ld.global.u32 	%r496, [%rd7+316];
	xor.b32  	%r633, %r633, %r496;
$L__BB0_38:
	add.s32 	%r632, %r632, 16;
	setp.ne.s32 	%p21, %r632, 32;
	@%p21 bra 	$L__BB0_6;
	mad.lo.s32 	%r497, %r626, -31, %r12;
	add.s32 	%r626, %r497, 1;
	setp.ne.s32 	%p22, %r626, 5;
	@%p22 bra 	$L__BB0_5;
	st.global.u32 	[%rd2+4], %r637;
	st.global.u32 	[%rd2+8], %r636;
	st.global.u32 	[%rd2+12], %r635;
	st.global.u32 	[%rd2+16], %r634;
	st.global.u32 	[%rd2+20], %r633;
	add.s32 	%r620, %r620, 1;
	setp.lt.u32 	%p23, %r620, %r3;
	@%p23 bra 	$L__BB0_4;
$L__BB0_41:
	shr.u64 	%rd8, %rd28, 2;
	add.s32 	%r619, %r619, 1;
	setp.lt.u64 	%p24, %rd28, 4;
	mov.u64 	%rd28, %rd8;
	@%p24 bra 	$L__BB0_42;
	bra.uni 	$L__BB0_2;
$L__BB0_42:
	setp.eq.s32 	%p25, %r364, 0;
	@%p25 bra 	$L__BB0_84;
	cvt.s64.s32 	%rd29, %r364;
	mov.b32 	%r713, 0;
	mov.u64 	%rd23, precalc_xorwow_offset_matrix;
$L__BB0_44:
	and.b64  	%rd10, %rd29, 3;
	setp.eq.s64 	%p26, %rd10, 0;
	@%p26 bra 	$L__BB0_83;
	mul.wide.u32 	%rd22, %r713, 3200;
	add.s64 	%rd11, %rd23, %rd22;
	cvt.u32.u64 	%r184, %rd10;
	mov.b32 	%r714, 0;
$L__BB0_46:
	mov.b32 	%r727, 0;
	mov.u32 	%r728, %r727;
	mov.u32 	%r729, %r727;
	mov.u32 	%r730, %r727;
	mov.u32 	%r731, %r727;
	mov.u32 	%r720, %r727;
$L__BB0_47:
	mul.wide.u32 	%rd24, %r720, 4;
	add.s64 	%rd25, %rd2, %rd24;
	ld.global.u32 	%r192, [%rd25+4];
	shl.b32 	%r193, %r720, 5;
	mov.b32 	%r726, 0;
$L__BB0_48:
	.pragma "nounroll";
	shr.u32 	%r502, %r192, %r726;
	and.b32  	%r503, %r502, 1;
	setp.eq.b32 	%p27, %r503, 1;
	not.pred 	%p28, %p27;
	add.s32 	%r504, %r193, %r726;
	mul.lo.s32 	%r505, %r504, 5;
	mul.wide.u32 	%rd26, %r505, 4;
	add.s64 	%rd12, %rd11, %rd26;
	@%p28 bra 	$L__BB0_50;
	ld.global.u32 	%r506, [%rd12];
	xor.b32  	%r731, %r731, %r506;
	ld.global.u32 	%r507, [%rd12+4];
	xor.b32  	%r730, %r730, %r507;
	ld.global.u32 	%r508, [%rd12+8];
	xor.b32  	%r729, %r729, %r508;
	ld.global.u32 	%r509, [%rd12+12];
	xor.b32  	%r728, %r728, %r509;
	ld.global.u32 	%r510, [%rd12+16];
	xor.b32  	%r727, %r727, %r510;
$L__BB0_50:
	and.b32  	%r512, %r502, 2;
	setp.eq.s32 	%p29, %r512, 0;
	@%p29 bra 	$L__BB0_52;
	ld.global.u32 	%r513, [%rd12+20];
	xor.b32  	%r731, %r731, %r513;
	ld.global.u32 	%r514, [%rd12+24];
	xor.b32  	%r730, %r730, %r514;
	ld.global.u32 	%r515, [%rd12+28];
	xor.b32  	%r729, %r729, %r515;
	ld.global.u32 	%r516, [%rd12+32];
	xor.b32  	%r728, %r728, %r516;
	ld.global.u32 	%r517, [%rd12+36];
	xor.b32  	%r727, %r727, %r517;
$L__BB0_52:
	and.b32  	%r519, %r502, 4;
	setp.eq.s32 	%p30, %r519, 0;
	@%p30 bra 	$L__BB0_54;
	ld.global.u32 	%r520, [%rd12+40];
	xor.b32  	%r731, %r731, %r520;
	ld.global.u32 	%r521, [%rd12+44];
	xor.b32  	%r730, %r730, %r521;
	ld.global.u32 	%r522, [%rd12+48];
	xor.b32  	%r729, %r729, %r522;
	ld.global.u32 	%r523, [%rd12+52];
	xor.b32  	%r728, %r728, %r523;
	ld.global.u32 	%r524, [%rd12+56];
	xor.b32  	%r727, %r727, %r524;
$L__BB0_54:
	and.b32  	%r526, %r502, 8;
	setp.eq.s32 	%p31, %r526, 0;
	@%p31 bra 	$L__BB0_56;
	ld.global.u32 	%r527, [%rd12+60];
	xor.b32  	%r731, %r731, %r527;
	ld.global.u32 	%r528, [%rd12+64];
	xor.b32  	%r730, %r730, %r528;
	ld.global.u32 	%r529, [%rd12+68];
	xor.b32  	%r729, %r729, %r529;
	ld.global.u32 	%r530, [%rd12+72];
	xor.b32  	%r728, %r728, %r530;
	ld.global.u32 	%r531, [%rd12+76];
	xor.b32  	%r727, %r727, %r531;
$L__BB0_56:
	and.b32  	%r533, %r502, 16;
	setp.eq.s32 	%p32, %r533, 0;
	@%p32 bra 	$L__BB0_58;
	ld.global.u32 	%r534, [%rd12+80];
	xor.b32  	%r731, %r731, %r534;
	ld.global.u32 	%r535, [%rd12+84];
	xor.b32  	%r730, %r730, %r535;
	ld.global.u32 	%r536, [%rd12+88];
	xor.b32  	%r729, %r729, %r536;
	ld.global.u32 	%r537, [%rd12+92];
	xor.b32  	%r728, %r728, %r537;
	ld.global.u32 	%r538, [%rd12+96];
	xor.b32  	%r727, %r727, %r538;
$L__BB0_58:
	and.b32  	%r540, %r502, 32;
	setp.eq.s32 	%p33, %r540, 0;
	@%p33 bra 	$L__BB0_60;
	ld.global.u32 	%r541, [%rd12+100];
	xor.b32  	%r731, %r731, %r541;
	ld.global.u32 	%r542, [%rd12+104];
	xor.b32  	%r730, %r730, %r542;
	ld.global.u32 	%r543, [%rd12+108];
	xor.b32  	%r729, %r729, %r543;
	ld.global.u32 	%r544, [%rd12+112];
	xor.b32  	%r728, %r728, %r544;
	ld.global.u32 	%r545, [%rd12+116];
	xor.b32  	%r727, %r727, %r545;
$L__BB0_60:
	and.b32  	%r547, %r502, 64;
	setp.eq.s32 	%p34, %r547, 0;
	@%p34 bra 	$L__BB0_62;
	ld.global.u32 	%r548, [%rd12+120];
	xor.b32  	%r731, %r731, %r548;
	ld.global.u32 	%r549, [%rd12+124];
	xor.b32  	%r730, %r730, %r549;
	ld.global.u32 	%r550, [%rd12+128];
	xor.b32  	%r729, %r729, %r550;
	ld.global.u32 	%r551, [%rd12+132];
	xor.b32  	%r728, %r728, %r551;
	ld.global.u32 	%r552, [%rd12+136];
	xor.b32  	%r727, %r727, %r552;
$L__BB0_62:
	and.b32  	%r554, %r502, 128;
	setp.eq.s32 	%p35, %r554, 0;
	@%p35 bra 	$L__BB0_64;
	ld.global.u32 	%r555, [%rd12+140];
	xor.b32  	%r731, %r731, %r555;
	ld.global.u32 	%r556, [%rd12+144];
	xor.b32  	%r730, %r730, %r556;
	ld.global.u32 	%r557, [%rd12+148];
	xor.b32  	%r729, %r729, %r557;
	ld.global.u32 	%r558, [%rd12+152];
	xor.b32  	%r728, %r728, %r558;
	ld.global.u32 	%r559, [%rd12+156];
	xor.b32  	%r727, %r727, %r559;
$L__BB0_64:
	and.b32  	%r561, %r502, 256;
	setp.eq.s32 	%p36, %r561, 0;
	@%p36 bra 	$L__BB0_66;
	ld.global.u32 	%r562, [%rd12+160];
	xor.b32  	%r731, %r731, %r562;
	ld.global.u32 	%r563, [%rd12+164];
	xor.b32  	%r730, %r730, %r563;
	ld.global.u32 	%r564, [%rd12+168];
	xor.b32  	%r729, %r729, %r564;
	ld.global.u32 	%r565, [%rd12+172];
	xor.b32  	%r728, %r728, %r565;
	ld.global.u32 	%r566, [%rd12+176];
	xor.b32  	%r727, %r727, %r566;
$L__BB0_66:
	and.b32  	%r568, %r502, 512;
	setp.eq.s32 	%p37, %r568, 0;
	@%p37 bra 	$L__BB0_68;
	ld.global.u32 	%r569, [%rd12+180];
	xor.b32  	%r731, %r731, %r569;
	ld.global.u32 	%r570, [%rd12+184];
	xor.b32  	%r730, %r730, %r570;
	ld.global.u32 	%r571, [%rd12+188];
	xor.b32  	%r729, %r729, %r571;
	ld.global.u32 	%r572, [%rd12+192];
	xor.b32  	%r728, %r728, %r572;
	ld.global.u32 	%r573, [%rd12+196];
	xor.b32  	%r727, %r727, %r573;
$L__BB0_68:
	and.b32  	%r575, %r502, 1024;
	setp.eq.s32 	%p38, %r575, 0;
	@%p38 bra 	$L__BB0_70;
	ld.global.u32 	%r576, [%rd12+200];
	xor.b32  	%r731, %r731, %r576;
	ld.global.u32 	%r577, [%rd12+204];
	xor.b32  	%r730, %r730, %r577;
	ld.global.u32 	%r578, [%rd12+208];
	xor.b32  	%r729, %r729, %r578;
	ld.global.u32 	%r579, [%rd12+212];
	xor.b32  	%r728, %r728, %r579;
	ld.global.u32 	%r580, [%rd12+216];
	xor.b32  	%r727, %r727, %r580;
$L__BB0_70:
	and.b32  	%r582, %r502, 2048;
	setp.eq.s32 	%p39, %r582, 0;
	@%p39 bra 	$L__BB0_72;
	ld.global.u32 	%r583, [%rd12+220];
	xor.b32  	%r731, %r731, %r583;
	ld.global.u32 	%r584, [%rd12+224];
	xor.b32  	%r730, %r730, %r584;
	ld.global.u32 	%r585, [%rd12+228];
	xor.b32  	%r729, %r729, %r585;
	ld.global.u32 	%r586, [%rd12+232];
	xor.b32  	%r728, %r728, %r586;
	ld.global.u32 	%r587, [%rd12+236];
	xor.b32  	%r727, %r727, %r587;
$L__BB0_72:
	and.b32  	%r589, %r502, 4096;
	setp.eq.s32 	%p40, %r589, 0;
	@%p40 bra 	$L__BB0_74;
	ld.global.u32 	%r590, [%rd12+240];
	xor.b32  	%r731, %r731, %r590;
	ld.global.u32 	%r591, [%rd12+244];
	xor.b32  	%r730, %r730, %r591;
	ld.global.u32 	%r592, [%rd12+248];
	xor.b32  	%r729, %r729, %r592;
	ld.global.u32 	%r593, [%rd12+252];
	xor.b32  	%r728, %r728, %r593;
	ld.global.u32 	%r594, [%rd12+256];
	xor.b32  	%r727, %r727, %r594;
$L__BB0_74:
	and.b32  	%r596, %r502, 8192;
	setp.eq.s32 	%p41, %r596, 0;
	@%p41 bra 	$L__BB0_76;
	ld.global.u32 	%r597, [%rd12+260];
	xor.b32  	%r731, %r731, %r597;
	ld.global.u32 	%r598, [%rd12+264];
	xor.b32  	%r730, %r730, %r598;
	ld.global.u32 	%r599, [%rd12+268];
	xor.b32  	%r729, %r729, %r599;
	ld.global.u32 	%r600, [%rd12+272];
	xor.b32  	%r728, %r728, %r600;
	ld.global.u32 	%r601, [%rd12+276];
	xor.b32  	%r727, %r727, %r601;
$L__BB0_76:
	and.b32  	%r603, %r502, 16384;
	setp.eq.s32 	%p42, %r603, 0;
	@%p42 bra 	$L__BB0_78;
	ld.global.u32 	%r604, [%rd12+280];
	xor.b32  	%r731, %r731, %r604;
	ld.global.u32 	%r605, [%rd12+284];
	xor.b32  	%r730, %r730, %r605;
	ld.global.u32 	%r606, [%rd12+288];
	xor.b32  	%r729, %r729, %r606;
	ld.global.u32 	%r607, [%rd12+292];
	xor.b32  	%r728, %r728, %r607;
	ld.global.u32 	%r608, [%rd12+296];
	xor.b32  	%r727, %r727, %r608;
$L__BB0_78:
	and.b32  	%r610, %r502, 32768;
	setp.eq.s32 	%p43, %r610, 0;
	@%p43 bra 	$L__BB0_80;
	ld.global.u32 	%r611, [%rd12+300];
	xor.b32  	%r731, %r731, %r611;
	ld.global.u32 	%r612, [%rd12+304];
	xor.b32  	%r730, %r730, %r612;
	ld.global.u32 	%r613, [%rd12+308];
	xor.b32  	%r729, %r729, %r613;
	ld.global.u32 	%r614, [%rd12+312];
	xor.b32  	%r728, %r728, %r614;
	ld.global.u32 	%r615, [%rd12+316];
	xor.b32  	%r727, %r727, %r615;
$L__BB0_80:
	add.s32 	%r726, %r726, 16;
	setp.ne.s32 	%p44, %r726, 32;
	@%p44 bra 	$L__BB0_48;
	mad.lo.s32 	%r616, %r720, -31, %r193;
	add.s32 	%r720, %r616, 1;
	setp.ne.s32 	%p45, %r720, 5;
	@%p45 bra 	$L__BB0_47;
	st.global.u32 	[%rd2+4], %r731;
	st.global.u32 	[%rd2+8], %r730;
	st.global.u32 	[%rd2+12], %r729;
	st.global.u32 	[%rd2+16], %r728;
	st.global.u32 	[%rd2+20], %r727;
	add.s32 	%r714, %r714, 1;
	setp.lt.u32 	%p46, %r714, %r184;
	@%p46 bra 	$L__BB0_46;
$L__BB0_83:
	shr.u64 	%rd13, %rd29, 2;
	add.s32 	%r713, %r713, 1;
	setp.gt.u64 	%p47, %rd29, 3;
	mov.u64 	%rd29, %rd13;
	@%p47 bra 	$L__BB0_44;
$L__BB0_84:
	mad.lo.s32 	%r617, %r364, 362437, %r1;
	st.global.u32 	[%rd2], %r617;
	mov.b32 	%r618, 0;
	st.global.v2.u32 	[%rd2+24], {%r618, %r618};
	st.global.u32 	[%rd2+32], %r618;
	mov.b64 	%rd27, 0;
	st.global.u64 	[%rd2+40], %rd27;
	ret;

}
	// .globl	_Z21initialize_all_valuesPfS_P10CITY_CLASSi
.visible .entry _Z21initialize_all_valuesPfS_P10CITY_CLASSi(
	.param .u64 .ptr .align 1 _Z21initialize_all_valuesPfS_P10CITY_CLASSi_param_0,
	.param .u64 .ptr .align 1 _Z21initialize_all_valuesPfS_P10CITY_CLASSi_param_1,
	.param .u64 .ptr .align 1 _Z21initialize_all_valuesPfS_P10CITY_CLASSi_param_2,
	.param .u32 _Z21initialize_all_valuesPfS_P10CITY_CLASSi_param_3
)
{
	.reg .pred 	%p<21>;
	.reg .b32 	%r<43>;
	.reg .b32 	%f<133>;
	.reg .b64 	%rd<14>;

	ld.param.u64 	%rd4, [_Z21initialize_all_valuesPfS_P10CITY_CLASSi_param_0];
	ld.param.u64 	%rd5, [_Z21initialize_all_valuesPfS_P10CITY_CLASSi_param_1];
	ld.param.u64 	%rd6, [_Z21initialize_all_valuesPfS_P10CITY_CLASSi_param_2];
	ld.param.u32 	%r5, [_Z21initialize_all_valuesPfS_P10CITY_CLASSi_param_3];
	mov.u32 	%r6, %ctaid.x;
	mov.u32 	%r7, %ntid.x;
	mov.u32 	%r8, %tid.x;
	mad.lo.s32 	%r1, %r6, %r7, %r8;
	mov.u32 	%r9, %ctaid.y;
	mov.u32 	%r10, %ntid.y;
	mov.u32 	%r11, %tid.y;
	mad.lo.s32 	%r2, %r9, %r10, %r11;
	max.s32 	%r12, %r2, %r1;
	setp.ge.s32 	%p1, %r12, %r5;
	@%p1 bra 	$L__BB1_13;
	cvta.to.global.u64 	%rd7, %rd4;
	cvta.to.global.u64 	%rd8, %rd5;
	mad.lo.s32 	%r13, %r5, %r2, %r1;
	mul.wide.s32 	%rd9, %r13, 4;
	add.s64 	%rd1, %rd7, %rd9;
	mov.b32 	%r14, 0;
	st.global.u32 	[%rd1], %r14;
	cvt.rn.f32.u32 	%f13, %r5;
	rcp.rn.f32 	%f14, %f13;
	add.s64 	%rd10, %rd8, %rd9;
	st.global.f32 	[%rd10], %f14;
	setp.eq.s32 	%p2, %r1, %r2;
	@%p2 bra 	$L__BB1_13;
	cvta.to.global.u64 	%rd11, %rd6;
	mul.wide.u32 	%rd12, %r2, 8;
	add.s64 	%rd2, %rd11, %rd12;
	ld.global.u32 	%r15, [%rd2];
	mul.wide.s32 	%rd13, %r1, 8;
	add.s64 	%rd3, %rd11, %rd13;
	ld.global.u32 	%r16, [%rd3];
	sub.s32 	%r3, %r15, %r16;
	abs.s32 	%r17, %r3;
	cvt.rn.f32.s32 	%f1, %r17;
	abs.f32 	%f2, %f1;
	setp.eq.s32 	%p3, %r17, 1;
	mov.f32 	%f131, 0f3F800000;
	@%p3 bra 	$L__BB1_7;
	setp.num.f32 	%p4, %f2, %f2;
	@%p4 bra 	$L__BB1_5;
	mov.f32 	%f71, 0f40000000;
	add.rn.f32 	%f131, %f1, %f71;
	bra.uni 	$L__BB1_7;
$L__BB1_5:
	setp.lt.f32 	%p5, %f2, 0f00800000;
	mul.f32 	%f16, %f2, 0f4B800000;
	selp.f32 	%f17, %f16, %f2, %p5;
	mov.b32 	%r18, %f17;
	add.s32 	%r19, %r18, -1060439283;
	and.b32  	%r20, %r19, -8388608;
	sub.s32 	%r21, %r18, %r20;
	mov.b32 	%f18, %r21;
	cvt.rn.f32.s32 	%f19, %r20;
	selp.f32 	%f20, 0fC1C00000, 0f00000000, %p5;
	fma.rn.f32 	%f21, %f19, 0f34000000, %f20;
	add.f32 	%f22, %f18, 0fBF800000;
	add.f32 	%f23, %f18, 0f3F800000;
	rcp.approx.ftz.f32 	%f24, %f23;
	add.f32 	%f25, %f22, %f22;
	mul.f32 	%f26, %f25, %f24;
	mul.f32 	%f27, %f26, %f26;
	neg.f32 	%f28, %f26;
	sub.f32 	%f29, %f22, %f26;
	add.f32 	%f30, %f29, %f29;
	fma.rn.f32 	%f31, %f28, %f22, %f30;
	mul.rn.f32 	%f32, %f24, %f31;
	fma.rn.f32 	%f33, %f27, 0f3A2C32E4, 0f3B52E7DB;
	fma.rn.f32 	%f34, %f33, %f27, 0f3C93BB73;
	fma.rn.f32 	%f35, %f34, %f27, 0f3DF6384F;
	mul.rn.f32 	%f36, %f35, %f27;
	fma.rn.f32 	%f37, %f26, 0f3FB8AA3B, %f21;
	mul.f32 	%f38, %f36, 0f40400000;
	sub.f32 	%f39, %f21, %f37;
	fma.rn.f32 	%f40, %f26, 0f3FB8AA3B, %f39;
	fma.rn.f32 	%f41, %f32, 0f3FB8AA3B, %f40;
	fma.rn.f32 	%f42, %f26, 0f32A55E34, %f41;
	fma.rn.f32 	%f43, %f38, %f32, %f42;
	fma.rn.f32 	%f44, %f36, %f26, %f43;
	add.rn.f32 	%f45, %f37, %f44;
	mov.f32 	%f46, 0f40000000;
	mul.rn.f32 	%f47, %f45, %f46;
	cvt.rni.f32.f32 	%f48, %f47;
	sub.f32 	%f49, %f47, %f48;
	neg.f32 	%f50, %f47;
	fma.rn.f32 	%f51, %f45, 0f40000000, %f50;
	neg.f32 	%f52, %f37;
	add.rn.f32 	%f53, %f45, %f52;
	neg.f32 	%f54, %f53;
	add.rn.f32 	%f55, %f44, %f54;
	fma.rn.f32 	%f56, %f55, 0f40000000, %f51;
	add.f32 	%f57, %f49, %f56;
	setp.gt.f32 	%p6, %f48, 0f00000000;
	selp.b32 	%r22, 0, -2097152000, %p6;
	setp.ne.s32 	%p7, %r3, 0;
	setp.neu.f32 	%p8, %f2, 0f7F800000;
	setp.lt.f32 	%p9, %f47, 0f00000000;
	selp.f32 	%f58, 0f00000000, 0f7F800000, %p9;
	abs.f32 	%f59, %f47;
	setp.gt.f32 	%p10, %f59, 0f43180000;
	cvt.rzi.s32.f32 	%r23, %f48;
	shl.b32 	%r24, %r23, 23;
	sub.s32 	%r25, %r24, %r22;
	mov.b32 	%f60, %r25;
	add.s32 	%r26, %r22, 2130706432;
	mov.b32 	%f61, %r26;
	fma.rn.f32 	%f62, %f57, 0f391FCB8E, 0f3AAF85ED;
	fma.rn.f32 	%f63, %f62, %f57, 0f3C1D9856;
	fma.rn.f32 	%f64, %f63, %f57, 0f3D6357BB;
	fma.rn.f32 	%f65, %f64, %f57, 0f3E75FDEC;
	fma.rn.f32 	%f66, %f65, %f57, 0f3F317218;
	fma.rn.f32 	%f67, %f66, %f57, 0f3F800000;
	mul.f32 	%f68, %f67, %f61;
	mul.f32 	%f69, %f68, %f60;
	selp.f32 	%f131, %f58, %f69, %p10;
	and.pred  	%p11, %p7, %p8;
	@%p11 bra 	$L__BB1_7;
	add.f32 	%f70, %f1, %f1;
	mov.b32 	%r27, %f70;
	and.b32  	%r28, %r27, 2147483647;
	mov.b32 	%f131, %r28;
$L__BB1_7:
	ld.global.u32 	%r29, [%rd2+4];
	ld.global.u32 	%r30, [%rd3+4];
	sub.s32 	%r4, %r29, %r30;
	abs.s32 	%r31, %r4;
	cvt.rn.f32.s32 	%f7, %r31;
	abs.f32 	%f8, %f7;
	setp.eq.s32 	%p12, %r31, 1;
	mov.f32 	%f132, 0f3F800000;
	@%p12 bra 	$L__BB1_12;
	setp.num.f32 	%p13, %f8, %f8;
	@%p13 bra 	$L__BB1_10;
	mov.f32 	%f128, 0f40000000;
	add.rn.f32 	%f132, %f7, %f128;
	bra.uni 	$L__BB1_12;
$L__BB1_10:
	setp.lt.f32 	%p14, %f8, 0f00800000;
	mul.f32 	%f73, %f8, 0f4B800000;
	selp.f32 	%f74, %f73, %f8, %p14;
	mov.b32 	%r32, %f74;
	add.s32 	%r33, %r32, -1060439283;
	and.b32  	%r34, %r33, -8388608;
	sub.s32 	%r35, %r32, %r34;
	mov.b32 	%f75, %r35;
	cvt.rn.f32.s32 	%f76, %r34;
	selp.f32 	%f77, 0fC1C00000, 0f00000000, %p14;
	fma.rn.f32 	%f78, %f76, 0f34000000, %f77;
	add.f32 	%f79, %f75, 0fBF800000;
	add.f32 	%f80, %f75, 0f3F800000;
	rcp.approx.ftz.f32 	%f81, %f80;
	add.f32 	%f82, %f79, %f79;
	mul.f32 	%f83, %f82, %f81;
	mul.f32 	%f84, %f83, %f83;
	neg.f32 	%f85, %f83;
	sub.f32 	%f86, %f79, %f83;
	add.f32 	%f87, %f86, %f86;
	fma.rn.f32 	%f88, %f85, %f79, %f87;
	mul.rn.f32 	%f89, %f81, %f88;
	fma.rn.f32 	%f90, %f84, 0f3A2C32E4, 0f3B52E7DB;
	fma.rn.f32 	%f91, %f90, %f84, 0f3C93BB73;
	fma.rn.f32 	%f92, %f91, %f84, 0f3DF6384F;
	mul.rn.f32 	%f93, %f92, %f84;
	fma.rn.f32 	%f94, %f83, 0f3FB8AA3B, %f78;
	mul.f32 	%f95, %f93, 0f40400000;
	sub.f32 	%f96, %f78, %f94;
	fma.rn.f32 	%f97, %f83, 0f3FB8AA3B, %f96;
	fma.rn.f32 	%f98, %f89, 0f3FB8AA3B, %f97;
	fma.rn.f32 	%f99, %f83, 0f32A55E34, %f98;
	fma.rn.f32 	%f100, %f95, %f89, %f99;
	fma.rn.f32 	%f101, %f93, %f83, %f100;
	add.rn.f32 	%f102, %f94, %f101;
	mov.f32 	%f103, 0f40000000;
	mul.rn.f32 	%f104, %f102, %f103;
	cvt.rni.f32.f32 	%f105, %f104;
	sub.f32 	%f106, %f104, %f105;
	neg.f32 	%f107, %f104;
	fma.rn.f32 	%f108, %f102, 0f40000000, %f107;
	neg.f32 	%f109, %f94;
	add.rn.f32 	%f110, %f102, %f109;
	neg.f32 	%f111, %f110;
	add.rn.f32 	%f112, %f101, %f111;
	fma.rn.f32 	%f113, %f112, 0f40000000, %f108;
	add.f32 	%f114, %f106, %f113;
	setp.gt.f32 	%p15, %f105, 0f00000000;
	selp.b32 	%r36, 0, -2097152000, %p15;
	setp.ne.s32 	%p16, %r4, 0;
	setp.neu.f32 	%p17, %f8, 0f7F800000;
	setp.lt.f32 	%p18, %f104, 0f00000000;
	selp.f32 	%f115, 0f00000000, 0f7F800000, %p18;
	abs.f32 	%f116, %f104;
	setp.gt.f32 	%p19, %f116, 0f43180000;
	cvt.rzi.s32.f32 	%r37, %f105;
	shl.b32 	%r38, %r37, 23;
	sub.s32 	%r39, %r38, %r36;
	mov.b32 	%f117, %r39;
	add.s32 	%r40, %r36, 2130706432;
	mov.b32 	%f118, %r40;
	fma.rn.f32 	%f119, %f114, 0f391FCB8E, 0f3AAF85ED;
	fma.rn.f32 	%f120, %f119, %f114, 0f3C1D9856;
	fma.rn.f32 	%f121, %f120, %f114, 0f3D6357BB;
	fma.rn.f32 	%f122, %f121, %f114, 0f3E75FDEC;
	fma.rn.f32 	%f123, %f122, %f114, 0f3F317218;
	fma.rn.f32 	%f124, %f123, %f114, 0f3F800000;
	mul.f32 	%f125, %f124, %f118;
	mul.f32 	%f126, %f125, %f117;
	selp.f32 	%f132, %f115, %f126, %p19;
	and.pred  	%p20, %p16, %p17;
	@%p20 bra 	$L__BB1_12;
	add.f32 	%f127, %f7, %f7;
	mov.b32 	%r41, %f127;
	and.b32  	%r42, %r41, 2147483647;
	mov.b32 	%f132, %r42;
$L__BB1_12:
	add.f32 	%f129, %f131, %f132;
	sqrt.rn.f32 	%f130, %f129;
	st.global.f32 	[%rd1], %f130;
$L__BB1_13:
	ret;

}
	// .globl	_Z19initialize_solutionP9ANT_CLASSi
.visible .entry _Z19initialize_solutionP9ANT_CLASSi(
	.param .u64 .ptr .align 1 _Z19initialize_solutionP9ANT_CLASSi_param_0,
	.param .u32 _Z19initialize_solutionP9ANT_CLASSi_param_1
)
{
	.reg .pred 	%p<11>;
	.reg .b32 	%r<33>;
	.reg .b64 	%rd<26>;

	ld.param.u64 	%rd10, [_Z19initialize_solutionP9ANT_CLASSi_param_0];
	ld.param.u32 	%r17, [_Z19initialize_solutionP9ANT_CLASSi_param_1];
	mov.u32 	%r18, %ctaid.x;
	mov.u32 	%r19, %ntid.x;
	mov.u32 	%r20, %tid.x;
	mad.lo.s32 	%r1, %r18, %r19, %r20;
	setp.ge.s32 	%p1, %r1, %r17;
	@%p1 bra 	$L__BB2_15;
	cvta.to.global.u64 	%rd1, %rd10;
	mul.wide.s32 	%rd11, %r1, 3212;
	add.s64 	%rd2, %rd1, %rd11;
	st.global.u32 	[%rd2], %r1;
	setp.lt.s32 	%p2, %r17, 1;
	@%p2 bra 	$L__BB2_14;
	and.b32  	%r2, %r17, 15;
	setp.lt.u32 	%p3, %r17, 16;
	mov.b32 	%r30, 0;
	@%p3 bra 	$L__BB2_5;
	and.b32  	%r30, %r17, 2147483632;
	neg.s32 	%r28, %r30;
	add.s64 	%rd13, %rd11, %rd1;
	add.s64 	%rd24, %rd13, 36;
$L__BB2_4:
	.pragma "nounroll";
	mov.b32 	%r22, 0;
	st.global.u32 	[%rd24+-28], %r22;
	st.global.u32 	[%rd24+-24], %r22;
	st.global.u32 	[%rd24+-20], %r22;
	st.global.u32 	[%rd24+-16], %r22;
	st.global.u32 	[%rd24+-12], %r22;
	st.global.u32 	[%rd24+-8], %r22;
	st.global.u32 	[%rd24+-4], %r22;
	st.global.u32 	[%rd24], %r22;
	st.global.u32 	[%rd24+4], %r22;
	st.global.u32 	[%rd24+8], %r22;
	st.global.u32 	[%rd24+12], %r22;
	st.global.u32 	[%rd24+16], %r22;
	st.global.u32 	[%rd24+20], %r22;
	st.global.u32 	[%rd24+24], %r22;
	st.global.u32 	[%rd24+28], %r22;
	st.global.u32 	[%rd24+32], %r22;
	add.s32 	%r28, %r28, 16;
	add.s64 	%rd24, %rd24, 64;
	setp.ne.s32 	%p4, %r28, 0;
	@%p4 bra 	$L__BB2_4;
$L__BB2_5:
	setp.eq.s32 	%p5, %r2, 0;
	@%p5 bra 	$L__BB2_14;
	add.s64 	%rd6, %rd2, 8;
	and.b32  	%r8, %r17, 7;
	setp.lt.u32 	%p6, %r2, 8;
	@%p6 bra 	$L__BB2_8;
	mul.wide.u32 	%rd14, %r30, 4;
	add.s64 	%rd15, %rd6, %rd14;
	mov.b32 	%r23, 0;
	st.global.u32 	[%rd15], %r23;
	st.global.u32 	[%rd15+4], %r23;
	st.global.u32 	[%rd15+8], %r23;
	st.global.u32 	[%rd15+12], %r23;
	st.global.u32 	[%rd15+16], %r23;
	st.global.u32 	[%rd15+20], %r23;
	st.global.u32 	[%rd15+24], %r23;
	st.global.u32 	[%rd15+28], %r23;
	add.s32 	%r30, %r30, 8;
$L__BB2_8:
	setp.eq.s32 	%p7, %r8, 0;
	@%p7 bra 	$L__BB2_14;
	and.b32  	%r11, %r17, 3;
	setp.lt.u32 	%p8, %r8, 4;
	@%p8 bra 	$L__BB2_11;
	mul.wide.u32 	%rd16, %r30, 4;
	add.s64 	%rd17, %rd6, %rd16;
	mov.b32 	%r24, 0;
	st.global.u32 	[%rd17], %r24;
	st.global.u32 	[%rd17+4], %r24;
	st.global.u32 	[%rd17+8], %r24;
	st.global.u32 	[%rd17+12], %r24;
	add.s32 	%r30, %r30, 4;
$L__BB2_11:
	setp.eq.s32 	%p9, %r11, 0;
	@%p9 bra 	$L__BB2_14;
	mul.wide.u32 	%rd19, %r30, 4;
	add.s64 	%rd20, %rd11, %rd19;
	add.s64 	%rd21, %rd20, %rd1;
	add.s64 	%rd25, %rd21, 8;
	neg.s32 	%r32, %r11;
$L__BB2_13:
	.pragma "nounroll";
	mov.b32 	%r25, 0;
	st.global.u32 	[%rd25], %r25;
	add.s64 	%rd25, %rd25, 4;
	add.s32 	%r32, %r32, 1;
	setp.ne.s32 	%p10, %r32, 0;
	@%p10 bra 	$L__BB2_13;
$L__BB2_14:
	mul.wide.s32 	%rd22, %r1, 4;
	add.s64 	%rd23, %rd2, %rd22;
	mov.b32 	%r26, 1;
	st.global.u32 	[%rd23+8], %r26;
	st.global.u32 	[%rd2+1608], %r1;
	mov.b32 	%r27, 0;
	st.global.u32 	[%rd2+3208], %r27;
$L__BB2_15:
	ret;

}
	// .globl	_Z11tau_updatesPfS_S_i
.visible .entry _Z11tau_updatesPfS_S_i(
	.param .u64 .ptr .align 1 _Z11tau_updatesPfS_S_i_param_0,
	.param .u64 .ptr .align 1 _Z11tau_updatesPfS_S_i_param_1,
	.param .u64 .ptr .align 1 _Z11tau_updatesPfS_S_i_param_2,
	.param .u32 _Z11tau_updatesPfS_S_i_param_3
)
{
	.reg .pred 	%p<21>;
	.reg .b32 	%r<32>;
	.reg .b32 	%f<129>;
	.reg .b64 	%rd<13>;

	ld.param.u64 	%rd1, [_Z11tau_updatesPfS_S_i_param_0];
	ld.param.u64 	%rd2, [_Z11tau_updatesPfS_S_i_param_1];
	ld.param.u64 	%rd3, [_Z11tau_updatesPfS_S_i_param_2];
	ld.param.u32 	%r4, [_Z11tau_updatesPfS_S_i_param_3];
	mov.u32 	%r5, %ctaid.y;
	mov.u32 	%r6, %ntid.y;
	mov.u32 	%r7, %tid.y;
	mad.lo.s32 	%r1, %r5, %r6, %r7;
	mov.u32 	%r8, %ctaid.x;
	mov.u32 	%r9, %ntid.x;
	mov.u32 	%r10, %tid.x;
	mad.lo.s32 	%r2, %r8, %r9, %r10;
	max.s32 	%r11, %r1, %r2;
	setp.ge.s32 	%p1, %r11, %r4;
	@%p1 bra 	$L__BB3_14;
	cvta.to.global.u64 	%rd4, %rd3;
	mad.lo.s32 	%r3, %r4, %r1, %r2;
	mul.wide.s32 	%rd5, %r3, 4;
	add.s64 	%rd6, %rd4, %rd5;
	ld.global.f32 	%f1, [%rd6];
	abs.f32 	%f2, %f1;
	setp.lt.f32 	%p2, %f2, 0f00800000;
	mul.f32 	%f15, %f2, 0f4B800000;
	selp.f32 	%f16, %f15, %f2, %p2;
	selp.f32 	%f17, 0fC1C00000, 0f00000000, %p2;
	mov.b32 	%r12, %f16;
	add.s32 	%r13, %r12, -1060439283;
	and.b32  	%r14, %r13, -8388608;
	sub.s32 	%r15, %r12, %r14;
	mov.b32 	%f18, %r15;
	cvt.rn.f32.s32 	%f19, %r14;
	fma.rn.f32 	%f20, %f19, 0f34000000, %f17;
	add.f32 	%f21, %f18, 0fBF800000;
	add.f32 	%f22, %f18, 0f3F800000;
	rcp.approx.ftz.f32 	%f23, %f22;
	add.f32 	%f24, %f21, %f21;
	mul.f32 	%f25, %f24, %f23;
	mul.f32 	%f26, %f25, %f25;
	sub.f32 	%f27, %f21, %f25;
	add.f32 	%f28, %f27, %f27;
	neg.f32 	%f29, %f25;
	fma.rn.f32 	%f30, %f29, %f21, %f28;
	mul.rn.f32 	%f31, %f23, %f30;
	fma.rn.f32 	%f32, %f26, 0f3A2C32E4, 0f3B52E7DB;
	fma.rn.f32 	%f33, %f32, %f26, 0f3C93BB73;
	fma.rn.f32 	%f34, %f33, %f26, 0f3DF6384F;
	mul.rn.f32 	%f35, %f34, %f26;
	fma.rn.f32 	%f36, %f25, 0f3FB8AA3B, %f20;
	sub.f32 	%f37, %f20, %f36;
	fma.rn.f32 	%f38, %f25, 0f3FB8AA3B, %f37;
	fma.rn.f32 	%f39, %f31, 0f3FB8AA3B, %f38;
	fma.rn.f32 	%f40, %f25, 0f32A55E34, %f39;
	mul.f32 	%f41, %f35, 0f40400000;
	fma.rn.f32 	%f42, %f41, %f31, %f40;
	fma.rn.f32 	%f43, %f35, %f25, %f42;
	add.rn.f32 	%f44, %f36, %f43;
	neg.f32 	%f45, %f36;
	add.rn.f32 	%f46, %f44, %f45;
	neg.f32 	%f47, %f46;
	add.rn.f32 	%f48, %f43, %f47;
	mov.f32 	%f127, 0f3F800000;
	mul.rn.f32 	%f49, %f44, %f127;
	sub.f32 	%f50, %f44, %f49;
	add.f32 	%f51, %f48, %f50;
	cvt.rni.f32.f32 	%f52, %f49;
	sub.f32 	%f53, %f49, %f52;
	add.f32 	%f54, %f53, %f51;
	fma.rn.f32 	%f55, %f54, 0f391FCB8E, 0f3AAF85ED;
	fma.rn.f32 	%f56, %f55, %f54, 0f3C1D9856;
	fma.rn.f32 	%f57, %f56, %f54, 0f3D6357BB;
	fma.rn.f32 	%f58, %f57, %f54, 0f3E75FDEC;
	fma.rn.f32 	%f59, %f58, %f54, 0f3F317218;
	fma.rn.f32 	%f60, %f59, %f54, 0f3F800000;
	cvt.rzi.s32.f32 	%r16, %f52;
	setp.gt.f32 	%p3, %f52, 0f00000000;
	selp.b32 	%r17, 0, -2097152000, %p3;
	add.s32 	%r18, %r17, 2130706432;
	mov.b32 	%f61, %r18;
	mul.f32 	%f62, %f60, %f61;
	shl.b32 	%r19, %r16, 23;
	sub.s32 	%r20, %r19, %r17;
	mov.b32 	%f63, %r20;
	mul.f32 	%f64, %f62, %f63;
	abs.f32 	%f65, %f49;
	setp.gt.f32 	%p4, %f65, 0f43180000;
	setp.lt.f32 	%p5, %f49, 0f00000000;
	selp.f32 	%f66, 0f00000000, 0f7F800000, %p5;
	selp.f32 	%f3, %f66, %f64, %p4;
	setp.eq.f32 	%p6, %f1, 0f3F800000;
	@%p6 bra 	$L__BB3_8;
	setp.num.f32 	%p7, %f2, %f2;
	@%p7 bra 	$L__BB3_4;
	mov.f32 	%f67, 0f3F800000;
	add.rn.f32 	%f127, %f1, %f67;
	bra.uni 	$L__BB3_8;
$L__BB3_4:
	setp.neu.f32 	%p8, %f1, 0f00000000;
	setp.neu.f32 	%p9, %f2, 0f7F800000;
	and.pred  	%p10, %p8, %p9;
	@%p10 bra 	$L__BB3_6;
	add.f32 	%f127, %f1, %f1;
	bra.uni 	$L__BB3_8;
$L__BB3_6:
	setp.geu.f32 	%p11, %f1, 0f00000000;
	mov.f32 	%f127, %f3;
	@%p11 bra 	$L__BB3_8;
	neg.f32 	%f127, %f3;
$L__BB3_8:
	cvta.to.global.u64 	%rd7, %rd2;
	add.s64 	%rd9, %rd7, %rd5;
	ld.global.f32 	%f69, [%rd9];
	rcp.rn.f32 	%f8, %f69;
	abs.f32 	%f9, %f8;
	setp.eq.f32 	%p12, %f8, 0f3F800000;
	mov.f32 	%f128, 0f3F800000;
	@%p12 bra 	$L__BB3_13;
	setp.num.f32 	%p13, %f9, %f9;
	@%p13 bra 	$L__BB3_11;
	mov.f32 	%f125, 0f40000000;
	add.rn.f32 	%f128, %f8, %f125;
	bra.uni 	$L__BB3_13;
$L__BB3_11:
	setp.lt.f32 	%p14, %f9, 0f00800000;
	mul.f32 	%f70, %f9, 0f4B800000;
	selp.f32 	%f71, %f70, %f9, %p14;
	mov.b32 	%r21, %f71;
	add.s32 	%r22, %r21, -1060439283;
	and.b32  	%r23, %r22, -8388608;
	sub.s32 	%r24, %r21, %r23;
	mov.b32 	%f72, %r24;
	cvt.rn.f32.s32 	%f73, %r23;
	selp.f32 	%f74, 0fC1C00000, 0f00000000, %p14;
	fma.rn.f32 	%f75, %f73, 0f34000000, %f74;
	add.f32 	%f76, %f72, 0fBF800000;
	add.f32 	%f77, %f72, 0f3F800000;
	rcp.approx.ftz.f32 	%f78, %f77;
	add.f32 	%f79, %f76, %f76;
	mul.f32 	%f80, %f79, %f78;
	mul.f32 	%f81, %f80, %f80;
	neg.f32 	%f82, %f80;
	sub.f32 	%f83, %f76, %f80;
	add.f32 	%f84, %f83, %f83;
	fma.rn.f32 	%f85, %f82, %f76, %f84;
	mul.rn.f32 	%f86, %f78, %f85;
	fma.rn.f32 	%f87, %f81, 0f3A2C32E4, 0f3B52E7DB;
	fma.rn.f32 	%f88, %f87, %f81, 0f3C93BB73;
	fma.rn.f32 	%f89, %f88, %f81, 0f3DF6384F;
	mul.rn.f32 	%f90, %f89, %f81;
	fma.rn.f32 	%f91, %f80, 0f3FB8AA3B, %f75;
	mul.f32 	%f92, %f90, 0f40400000;
	sub.f32 	%f93, %f75, %f91;
	fma.rn.f32 	%f94, %f80, 0f3FB8AA3B, %f93;
	fma.rn.f32 	%f95, %f86, 0f3FB8AA3B, %f94;
	fma.rn.f32 	%f96, %f80, 0f32A55E34, %f95;
	fma.rn.f32 	%f97, %f92, %f86, %f96;
	fma.rn.f32 	%f98, %f90, %f80, %f97;
	add.rn.f32 	%f99, %f91, %f98;
	mov.f32 	%f100, 0f40000000;
	mul.rn.f32 	%f101, %f99, %f100;
	cvt.rni.f32.f32 	%f102, %f101;
	sub.f32 	%f103, %f101, %f102;
	neg.f32 	%f104, %f101;
	fma.rn.f32 	%f105, %f99, 0f40000000, %f104;
	neg.f32 	%f106, %f91;
	add.rn.f32 	%f107, %f99, %f106;
	neg.f32 	%f108, %f107;
	add.rn.f32 	%f109, %f98, %f108;
	fma.rn.f32 	%f110, %f109, 0f40000000, %f105;
	add.f32 	%f111, %f103, %f110;
	setp.gt.f32 	%p15, %f102, 0f00000000;
	selp.b32 	%r25, 0, -2097152000, %p15;
	setp.neu.f32 	%p16, %f8, 0f00000000;
	setp.neu.f32 	%p17, %f9, 0f7F800000;
	setp.lt.f32 	%p18, %f101, 0f00000000;
	selp.f32 	%f112, 0f00000000, 0f7F800000, %p18;
	abs.f32 	%f113, %f101;
	setp.gt.f32 	%p19, %f113, 0f43180000;
	cvt.rzi.s32.f32 	%r26, %f102;
	shl.b32 	%r27, %r26, 23;
	sub.s32 	%r28, %r27, %r25;
	mov.b32 	%f114, %r28;
	add.s32 	%r29, %r25, 2130706432;
	mov.b32 	%f115, %r29;
	fma.rn.f32 	%f116, %f111, 0f391FCB8E, 0f3AAF85ED;
	fma.rn.f32 	%f117, %f116, %f111, 0f3C1D9856;
	fma.rn.f32 	%f118, %f117, %f111, 0f3D6357BB;
	fma.rn.f32 	%f119, %f118, %f111, 0f3E75FDEC;
	fma.rn.f32 	%f120, %f119, %f111, 0f3F317218;
	fma.rn.f32 	%f121, %f120, %f111, 0f3F800000;
	mul.f32 	%f122, %f121, %f115;
	mul.f32 	%f123, %f122, %f114;
	selp.f32 	%f128, %f112, %f123, %p19;
	and.pred  	%p20, %p16, %p17;
	@%p20 bra 	$L__BB3_13;
	add.f32 	%f124, %f8, %f8;
	mov.b32 	%r30, %f124;
	and.b32  	%r31, %r30, 2147483647;
	mov.b32 	%f128, %r31;
$L__BB3_13:
	mul.f32 	%f126, %f127, %f128;
	cvta.to.global.u64 	%rd10, %rd1;
	add.s64 	%rd12, %rd10, %rd5;
	st.global.f32 	[%rd12], %f126;
$L__BB3_14:
	ret;

}
	// .globl	_Z18construct_solutionP9ANT_CLASSPfS1_iP17curandStateXORWOW
.visible .entry _Z18construct_solutionP9ANT_CLASSPfS1_iP17curandStateXORWOW(
	.param .u64 .ptr .align 1 _Z18construct_solutionP9ANT_CLASSPfS1_iP17curandStateXORWOW_param_0,
	.param .u64 .ptr .align 1 _Z18construct_solutionP9ANT_CLASSPfS1_iP17curandStateXORWOW_param_1,
	.param .u64 .ptr .align 1 _Z18construct_solutionP9ANT_CLASSPfS1_iP17curandStateXORWOW_param_2,
	.param .u32 _Z18construct_solutionP9ANT_CLASSPfS1_iP17curandStateXORWOW_param_3,
	.param .u64 .ptr .align 1 _Z18construct_solutionP9ANT_CLASSPfS1_iP17curandStateXORWOW_param_4
)
{
	.reg .pred 	%p<30>;
	.reg .b32 	%r<77>;
	.reg .b32 	%f<23>;
	.reg .b64 	%rd<57>;
	.reg .b64 	%fd<82>;

	ld.param.u64 	%rd17, [_Z18construct_solutionP9ANT_CLASSPfS1_iP17curandStateXORWOW_param_0];
	ld.param.u64 	%rd18, [_Z18construct_solutionP9ANT_CLASSPfS1_iP17curandStateXORWOW_param_1];
	ld.param.u64 	%rd20, [_Z18construct_solutionP9ANT_CLASSPfS1_iP17curandStateXORWOW_param_2];
	ld.param.u32 	%r24, [_Z18construct_solutionP9ANT_CLASSPfS1_iP17curandStateXORWOW_param_3];
	ld.param.u64 	%rd19, [_Z18construct_solutionP9ANT_CLASSPfS1_iP17curandStateXORWOW_param_4];
	cvta.to.global.u64 	%rd1, %rd20;
	mov.u32 	%r25, %ctaid.x;
	mov.u32 	%r26, %ntid.x;
	mov.u32 	%r27, %tid.x;
	mad.lo.s32 	%r1, %r25, %r26, %r27;
	setp.ge.s32 	%p1, %r1, %r24;
	setp.lt.s32 	%p2, %r24, 2;
	or.pred  	%p3, %p1, %p2;
	@%p3 bra 	$L__BB4_46;
	cvta.to.global.u64 	%rd21, %rd17;
	mul.wide.s32 	%rd22, %r1, 3212;
	add.s64 	%rd23, %rd21, %rd22;
	add.s64 	%rd2, %rd23, 4;
	add.s64 	%rd3, %rd23, 8;
	and.b32  	%r2, %r24, 7;
	add.s32 	%r3, %r2, -1;
	and.b32  	%r4, %r24, 3;
	ld.global.u32 	%r69, [%rd23];
	and.b32  	%r6, %r24, 2147483640;
	and.b32  	%r7, %r24, 1;
	neg.s32 	%r8, %r6;
	add.s64 	%rd4, %rd23, 20;
	cvta.to.global.u64 	%rd5, %rd19;
	cvta.to.global.u64 	%rd6, %rd18;
	mov.b32 	%r70, 1;
$L__BB4_2:
	setp.lt.u32 	%p4, %r24, 8;
	mul.lo.s32 	%r11, %r69, %r24;
	mov.b32 	%r72, 0;
	mov.f64 	%fd74, 0d0000000000000000;
	@%p4 bra 	$L__BB4_21;
	mul.wide.s32 	%rd24, %r11, 4;
	add.s64 	%rd25, %rd1, %rd24;
	add.s64 	%rd55, %rd25, 16;
	mov.f64 	%fd74, 0d0000000000000000;
	mov.u64 	%rd56, %rd4;
	mov.u32 	%r74, %r11;
	mov.u32 	%r75, %r8;
$L__BB4_4:
	.pragma "nounroll";
	ld.global.u32 	%r30, [%rd56+-12];
	setp.ne.s32 	%p5, %r30, 0;
	@%p5 bra 	$L__BB4_6;
	mul.wide.s32 	%rd26, %r74, 4;
	add.s64 	%rd27, %rd1, %rd26;
	ld.global.f32 	%f1, [%rd27];
	cvt.f64.f32 	%fd41, %f1;
	add.f64 	%fd74, %fd74, %fd41;
$L__BB4_6:
	ld.global.u32 	%r31, [%rd56+-8];
	setp.ne.s32 	%p6, %r31, 0;
	@%p6 bra 	$L__BB4_8;
	ld.global.f32 	%f2, [%rd55+-12];
	cvt.f64.f32 	%fd42, %f2;
	add.f64 	%fd74, %fd74, %fd42;
$L__BB4_8:
	ld.global.u32 	%r32, [%rd56+-4];
	setp.ne.s32 	%p7, %r32, 0;
	@%p7 bra 	$L__BB4_10;
	ld.global.f32 	%f3, [%rd55+-8];
	cvt.f64.f32 	%fd43, %f3;
	add.f64 	%fd74, %fd74, %fd43;
$L__BB4_10:
	ld.global.u32 	%r33, [%rd56];
	setp.ne.s32 	%p8, %r33, 0;
	@%p8 bra 	$L__BB4_12;
	ld.global.f32 	%f4, [%rd55+-4];
	cvt.f64.f32 	%fd44, %f4;
	add.f64 	%fd74, %fd74, %fd44;
$L__BB4_12:
	ld.global.u32 	%r34, [%rd56+4];
	setp.ne.s32 	%p9, %r34, 0;
	@%p9 bra 	$L__BB4_14;
	ld.global.f32 	%f5, [%rd55];
	cvt.f64.f32 	%fd45, %f5;
	add.f64 	%fd74, %fd74, %fd45;
$L__BB4_14:
	ld.global.u32 	%r35, [%rd56+8];
	setp.ne.s32 	%p10, %r35, 0;
	@%p10 bra 	$L__BB4_16;
	ld.global.f32 	%f6, [%rd55+4];
	cvt.f64.f32 	%fd46, %f6;
	add.f64 	%fd74, %fd74, %fd46;
$L__BB4_16:
	ld.global.u32 	%r36, [%rd56+12];
	setp.ne.s32 	%p11, %r36, 0;
	@%p11 bra 	$L__BB4_18;
	ld.global.f32 	%f7, [%rd55+8];
	cvt.f64.f32 	%fd47, %f7;
	add.f64 	%fd74, %fd74, %fd47;
$L__BB4_18:
	ld.global.u32 	%r37, [%rd56+16];
	setp.ne.s32 	%p12, %r37, 0;
	@%p12 bra 	$L__BB4_20;
	ld.global.f32 	%f8, [%rd55+12];
	cvt.f64.f32 	%fd48, %f8;
	add.f64 	%fd74, %fd74, %fd48;
$L__BB4_20:
	add.s32 	%r75, %r75, 8;
	add.s32 	%r74, %r74, 8;
	add.s64 	%rd56, %rd56, 32;
	add.s64 	%rd55, %rd55, 32;
	setp.eq.s32 	%p13, %r75, 0;
	mov.u32 	%r72, %r6;
	@%p13 bra 	$L__BB4_21;
	bra.uni 	$L__BB4_4;
$L__BB4_21:
	setp.eq.s32 	%p14, %r2, 0;
	@%p14 bra 	$L__BB4_42;
	setp.lt.u32 	%p15, %r3, 3;
	@%p15 bra 	$L__BB4_32;
	mul.wide.u32 	%rd28, %r72, 4;
	add.s64 	%rd8, %rd3, %rd28;
	ld.global.u32 	%r38, [%rd8];
	setp.ne.s32 	%p16, %r38, 0;
	@%p16 bra 	$L__BB4_25;
	add.s32 	%r39, %r72, %r11;
	mul.wide.s32 	%rd29, %r39, 4;
	add.s64 	%rd30, %rd1, %rd29;
	ld.global.f32 	%f9, [%rd30];
	cvt.f64.f32 	%fd50, %f9;
	add.f64 	%fd74, %fd74, %fd50;
$L__BB4_25:
	ld.global.u32 	%r40, [%rd8+4];
	setp.ne.s32 	%p17, %r40, 0;
	cvt.s64.s32 	%rd31, %r11;
	cvt.u64.u32 	%rd32, %r72;
	add.s64 	%rd33, %rd32, %rd31;
	shl.b64 	%rd34, %rd33, 2;
	add.s64 	%rd9, %rd1, %rd34;
	@%p17 bra 	$L__BB4_27;
	ld.global.f32 	%f10, [%rd9+4];
	cvt.f64.f32 	%fd51, %f10;
	add.f64 	%fd74, %fd74, %fd51;
$L__BB4_27:
	ld.global.u32 	%r41, [%rd8+8];
	setp.ne.s32 	%p18, %r41, 0;
	@%p18 bra 	$L__BB4_29;
	ld.global.f32 	%f11, [%rd9+8];
	cvt.f64.f32 	%fd52, %f11;
	add.f64 	%fd74, %fd74, %fd52;
$L__BB4_29:
	ld.global.u32 	%r42, [%rd8+12];
	setp.ne.s32 	%p19, %r42, 0;
	@%p19 bra 	$L__BB4_31;
	ld.global.f32 	%f12, [%rd9+12];
	cvt.f64.f32 	%fd53, %f12;
	add.f64 	%fd74, %fd74, %fd53;
$L__BB4_31:
	add.s32 	%r72, %r72, 4;
$L__BB4_32:
	setp.eq.s32 	%p20, %r4, 0;
	@%p20 bra 	$L__BB4_42;
	setp.eq.s32 	%p21, %r4, 1;
	@%p21 bra 	$L__BB4_39;
	mul.wide.u32 	%rd35, %r72, 4;
	add.s64 	%rd10, %rd3, %rd35;
	ld.global.u32 	%r43, [%rd10];
	setp.ne.s32 	%p22, %r43, 0;
	@%p22 bra 	$L__BB4_36;
	add.s32 	%r44, %r72, %r11;
	mul.wide.s32 	%rd36, %r44, 4;
	add.s64 	%rd37, %rd1, %rd36;
	ld.global.f32 	%f13, [%rd37];
	cvt.f64.f32 	%fd55, %f13;
	add.f64 	%fd74, %fd74, %fd55;
$L__BB4_36:
	ld.global.u32 	%r45, [%rd10+4];
	setp.ne.s32 	%p23, %r45, 0;
	@%p23 bra 	$L__BB4_38;
	cvt.s64.s32 	%rd38, %r11;
	cvt.u64.u32 	%rd39, %r72;
	add.s64 	%rd40, %rd39, %rd38;
	shl.b64 	%rd41, %rd40, 2;
	add.s64 	%rd42, %rd1, %rd41;
	ld.global.f32 	%f14, [%rd42+4];
	cvt.f64.f32 	%fd56, %f14;
	add.f64 	%fd74, %fd74, %fd56;
$L__BB4_38:
	add.s32 	%r72, %r72, 2;
$L__BB4_39:
	setp.eq.s32 	%p24, %r7, 0;
	@%p24 bra 	$L__BB4_42;
	mul.wide.u32 	%rd43, %r72, 4;
	add.s64 	%rd44, %rd3, %rd43;
	ld.global.u32 	%r46, [%rd44];
	setp.ne.s32 	%p25, %r46, 0;
	@%p25 bra 	$L__BB4_42;
	add.s32 	%r47, %r72, %r11;
	mul.wide.s32 	%rd45, %r47, 4;
	add.s64 	%rd46, %rd1, %rd45;
	ld.global.f32 	%f15, [%rd46];
	cvt.f64.f32 	%fd57, %f15;
	add.f64 	%fd74, %fd74, %fd57;
$L__BB4_42:
	mul.wide.s32 	%rd47, %r69, 48;
	add.s64 	%rd11, %rd5, %rd47;
	mov.u32 	%r69, %r24;
$L__BB4_43:
	add.s32 	%r48, %r69, 1;
	setp.lt.s32 	%p26, %r48, %r24;
	selp.b32 	%r69, %r48, 0, %p26;
	mul.wide.s32 	%rd48, %r69, 4;
	add.s64 	%rd16, %rd3, %rd48;
	ld.global.u32 	%r49, [%rd16];
	setp.ne.s32 	%p27, %r49, 0;
	@%p27 bra 	$L__BB4_43;
	add.s32 	%r50, %r69, %r11;
	mul.wide.s32 	%rd49, %r50, 4;
	add.s64 	%rd50, %rd1, %rd49;
	ld.global.f32 	%f16, [%rd50];
	cvt.f64.f32 	%fd58, %f16;
	div.rn.f64 	%fd59, %fd58, %fd74;
	cvt.rn.f32.f64 	%f17, %fd59;
	ld.global.v2.u32 	{%r51, %r52}, [%rd11];
	ld.global.v2.u32 	{%r53, %r54}, [%rd11+8];
	ld.global.v2.u32 	{%r55, %r56}, [%rd11+16];
	shr.u32 	%r57, %r52, 2;
	xor.b32  	%r58, %r57, %r52;
	shl.b32 	%r59, %r56, 4;
	shl.b32 	%r60, %r58, 1;
	xor.b32  	%r61, %r59, %r60;
	xor.b32  	%r62, %r61, %r56;
	xor.b32  	%r63, %r62, %r58;
	add.s32 	%r64, %r51, 362437;
	add.s32 	%r65, %r63, %r64;
	cvt.rn.f32.u32 	%f18, %r65;
	fma.rn.f32 	%f19, %f18, 0f2F800000, 0f2F000000;
	st.global.v2.u32 	[%rd11], {%r64, %r53};
	st.global.v2.u32 	[%rd11+8], {%r54, %r55};
	st.global.v2.u32 	[%rd11+16], {%r56, %r63};
	setp.geu.f32 	%p28, %f19, %f17;
	@%p28 bra 	$L__BB4_43;
	st.global.u32 	[%rd2], %r69;
	mov.b32 	%r66, 1;
	st.global.u32 	[%rd16], %r66;
	mul.wide.u32 	%rd51, %r70, 4;
	add.s64 	%rd52, %rd2, %rd51;
	st.global.u32 	[%rd52+1604], %r69;
	ld.global.u32 	%r67, [%rd2+-4];
	mad.lo.s32 	%r68, %r67, %r24, %r69;
	mul.wide.s32 	%rd53, %r68, 4;
	add.s64 	%rd54, %rd6, %rd53;
	ld.global.f32 	%f20, [%rd54];
	ld.global.f32 	%f21, [%rd2+3204];
	add.f32 	%f22, %f20, %f21;
	st.global.f32 	[%rd2+3204], %f22;
	st.global.u32 	[%rd2+-4], %r69;
	add.s32 	%r70, %r70, 1;
	setp.ne.s32 	%p29, %r70, %r24;
	@%p29 bra 	$L__BB4_2;
$L__BB4_46:
	ret;

}


// ===== COMPILED SASS (sm_100) =====

	.target	sm_100

	.elftype	@"ET_EXEC"


//--------------------- .note.nv.tkinfo           --------------------------
	.section	.note.nv.tkinfo,"",@"SHT_NOTE"
	.sectionflags	@"SHF_NOTE_NV_TKINFO"
	.tkinfo
        /*0018*/ 	.word	0x00000002
        /*0030*/ 	.string	""
        /*0030*/ 	.string	"ptxas"
        /*0030*/ 	.string	"Cuda compilation tools, release 13.0, V13.0.88"
        /*0030*/ 	.string	"Build cuda_13.0.r13.0/compiler.36424714_0"
        /*0030*/ 	.string	"-arch sm_100 -m 64 "



//--------------------- .note.nv.cuinfo           --------------------------
	.section	.note.nv.cuinfo,"",@"SHT_NOTE"
	.sectionflags	@"SHF_NOTE_NV_CUINFO"
        /*0018*/ 	.short	0x0002
        /*001a*/ 	.short	0x0064
        /*001c*/ 	.short	0x0082
	.zero		2


//--------------------- .nv.info                  --------------------------
	.section	.nv.info,"",@"SHT_CUDA_INFO"
	.align	4


	//----- nvinfo : EIATTR_REGCOUNT
	.align		4
        /*0000*/ 	.byte	0x04, 0x2f
        /*0002*/ 	.short	(.L_10 - .L_9)
	.align		4
.L_9:
        /*0004*/ 	.word	index@(_Z24initialize_random_statesP17curandStateXORWOWii)
        /*0008*/ 	.word	0x00000020


	//----- nvinfo : EIATTR_FRAME_SIZE
	.align		4
.L_10:
        /*000c*/ 	.byte	0x04, 0x11
        /*000e*/ 	.short	(.L_12 - .L_11)
	.align		4
.L_11:
        /*0010*/ 	.word	index@(_Z24initialize_random_statesP17curandStateXORWOWii)
        /*0014*/ 	.word	0x00000000


	//----- nvinfo : EIATTR_REGCOUNT
	.align		4
.L_12:
        /*0018*/ 	.byte	0x04, 0x2f
        /*001a*/ 	.short	(.L_14 - .L_13)
	.align		4
.L_13:
        /*001c*/ 	.word	index@(_Z21initialize_all_valuesPfS_P10CITY_CLASSi)
        /*0020*/ 	.word	0x00000013


	//----- nvinfo : EIATTR_FRAME_SIZE
	.align		4
.L_14:
        /*0024*/ 	.byte	0x04, 0x11
        /*0026*/ 	.short	(.L_16 - .L_15)
	.align		4
.L_15:
        /*0028*/ 	.word	index@($__internal_3_$__cuda_sm20_sqrt_rn_f32_slowpath)
        /*002c*/ 	.word	0x00000000


	//----- nvinfo : EIATTR_FRAME_SIZE
	.align		4
.L_16:
        /*0030*/ 	.byte	0x04, 0x11
        /*0032*/ 	.short	(.L_18 - .L_17)
	.align		4
.L_17:
        /*0034*/ 	.word	index@($__internal_2_$__cuda_sm20_rcp_rn_f32_slowpath)
        /*0038*/ 	.word	0x00000000


	//----- nvinfo : EIATTR_FRAME_SIZE
	.align		4
.L_18:
        /*003c*/ 	.byte	0x04, 0x11
        /*003e*/ 	.short	(.L_20 - .L_19)
	.align		4
.L_19:
        /*0040*/ 	.word	index@(_Z21initialize_all_valuesPfS_P10CITY_CLASSi)
        /*0044*/ 	.word	0x00000000


	//----- nvinfo : EIATTR_REGCOUNT
	.align		4
.L_20:
        /*0048*/ 	.byte	0x04, 0x2f
        /*004a*/ 	.short	(.L_22 - .L_21)
	.align		4
.L_21:
        /*004c*/ 	.word	index@(_Z19initialize_solutionP9ANT_CLASSi)
        /*0050*/ 	.word	0x00000010


	//----- nvinfo : EIATTR_FRAME_SIZE
	.align		4
.L_22:
        /*0054*/ 	.byte	0x04, 0x11
        /*0056*/ 	.short	(.L_24 - .L_23)
	.align		4
.L_23:
        /*0058*/ 	.word	index@(_Z19initialize_solutionP9ANT_CLASSi)
        /*005c*/ 	.word	0x00000000


	//----- nvinfo : EIATTR_REGCOUNT
	.align		4
.L_24:
        /*0060*/ 	.byte	0x04, 0x2f
        /*0062*/ 	.short	(.L_26 - .L_25)
	.align		4
.L_25:
        /*0064*/ 	.word	index@(_Z11tau_updatesPfS_S_i)
        /*0068*/ 	.word	0x00000011


	//----- nvinfo : EIATTR_FRAME_SIZE
	.align		4
.L_26:
        /*006c*/ 	.byte	0x04, 0x11
        /*006e*/ 	.short	(.L_28 - .L_27)
	.align		4
.L_27:
        /*0070*/ 	.word	index@($__internal_1_$__cuda_sm20_rcp_rn_f32_slowpath)
        /*0074*/ 	.word	0x00000000


	//----- nvinfo : EIATTR_FRAME_SIZE
	.align		4
.L_28:
        /*0078*/ 	.byte	0x04, 0x11
        /*007a*/ 	.short	(.L_30 - .L_29)
	.align		4
.L_29:
        /*007c*/ 	.word	index@(_Z11tau_updatesPfS_S_i)
        /*0080*/ 	.word	0x00000000


	//----- nvinfo : EIATTR_REGCOUNT
	.align		4
.L_30:
        /*0084*/ 	.byte	0x04, 0x2f
        /*0086*/ 	.short	(.L_32 - .L_31)
	.align		4
.L_31:
        /*0088*/ 	.word	index@(_Z18construct_solutionP9ANT_CLASSPfS1_iP17curandStateXORWOW)
        /*008c*/ 	.word	0x00000026


	//----- nvinfo : EIATTR_FRAME_SIZE
	.align		4
.L_32:
        /*0090*/ 	.byte	0x04, 0x11
        /*0092*/ 	.short	(.L_34 - .L_33)
	.align		4
.L_33:
        /*0094*/ 	.word	index@($__internal_0_$__cuda_sm20_div_rn_f64_full)
        /*0098*/ 	.word	0x00000000


	//----- nvinfo : EIATTR_FRAME_SIZE
	.align		4
.L_34:
        /*009c*/ 	.byte	0x04, 0x11
        /*009e*/ 	.short	(.L_36 - .L_35)
	.align		4
.L_35:
        /*00a0*/ 	.word	index@(_Z18construct_solutionP9ANT_CLASSPfS1_iP17curandStateXORWOW)
        /*00a4*/ 	.word	0x00000000


	//----- nvinfo : EIATTR_MIN_STACK_SIZE
	.align		4
.L_36:
        /*00a8*/ 	.byte	0x04, 0x12
        /*00aa*/ 	.short	(.L_38 - .L_37)
	.align		4
.L_37:
        /*00ac*/ 	.word	index@(_Z18construct_solutionP9ANT_CLASSPfS1_iP17curandStateXORWOW)
        /*00b0*/ 	.word	0x00000000


	//----- nvinfo : EIATTR_MIN_STACK_SIZE
	.align		4
.L_38:
        /*00b4*/ 	.byte	0x04, 0x12
        /*00b6*/ 	.short	(.L_40 - .L_39)
	.align		4
.L_39:
        /*00b8*/ 	.word	index@(_Z11tau_updatesPfS_S_i)
        /*00bc*/ 	.word	0x00000000


	//----- nvinfo : EIATTR_MIN_STACK_SIZE
	.align		4
.L_40:
        /*00c0*/ 	.byte	0x04, 0x12
        /*00c2*/ 	.short	(.L_42 - .L_41)
	.align		4
.L_41:
        /*00c4*/ 	.word	index@(_Z19initialize_solutionP9ANT_CLASSi)
        /*00c8*/ 	.word	0x00000000


	//----- nvinfo : EIATTR_MIN_STACK_SIZE
	.align		4
.L_42:
        /*00cc*/ 	.byte	0x04, 0x12
        /*00ce*/ 	.short	(.L_44 - .L_43)
	.align		4
.L_43:
        /*00d0*/ 	.word	index@(_Z21initialize_all_valuesPfS_P10CITY_CLASSi)
        /*00d4*/ 	.word	0x00000000


	//----- nvinfo : EIATTR_MIN_STACK_SIZE
	.align		4
.L_44:
        /*00d8*/ 	.byte	0x04, 0x12
        /*00da*/ 	.short	(.L_46 - .L_45)
	.align		4
.L_45:
        /*00dc*/ 	.word	index@(_Z24initialize_random_statesP17curandStateXORWOWii)
        /*00e0*/ 	.word	0x00000000
.L_46:


//--------------------- .nv.compat                --------------------------
	.section	.nv.compat,"",@"SHT_CUDA_COMPAT_INFO"
	.align	4
        /*0000*/ 	.byte	0x02, 0x09, 0x00, 0x00, 0x02, 0x02, 0x01, 0x00, 0x02, 0x05, 0x05, 0x00, 0x03, 0x07, 0x01, 0x01
        /*0010*/ 	.byte	0x02, 0x03, 0x00, 0x00, 0x02, 0x06, 0x01, 0x00, 0x04, 0x0b, 0x08, 0x00, 0x01, 0x00, 0x00, 0x00
        /*0020*/ 	.byte	0x00, 0x00, 0x00, 0x00


//--------------------- .nv.info._Z18construct_solutionP9ANT_CLASSPfS1_iP17curandStateXORWOW --------------------------
	.section	.nv.info._Z18construct_solutionP9ANT_CLASSPfS1_iP17curandStateXORWOW,"",@"SHT_CUDA_INFO"
	.sectionflags	@""
	.align	4


	//----- nvinfo : EIATTR_CUDA_API_VERSION
	.align		4
        /*0000*/ 	.byte	0x04, 0x37
        /*0002*/ 	.short	(.L_48 - .L_47)
.L_47:
        /*0004*/ 	.word	0x00000082


	//----- nvinfo : EIATTR_KPARAM_INFO
	.align		4
.L_48:
        /*0008*/ 	.byte	0x04, 0x17
        /*000a*/ 	.short	(.L_50 - .L_49)
.L_49:
        /*000c*/ 	.word	0x00000000
        /*0010*/ 	.short	0x0004
        /*0012*/ 	.short	0x0020
        /*0014*/ 	.byte	0x00, 0xf5, 0x21, 0x00


	//----- nvinfo : EIATTR_KPARAM_INFO
	.align		4
.L_50:
        /*0018*/ 	.byte	0x04, 0x17
        /*001a*/ 	.short	(.L_52 - .L_51)
.L_51:
        /*001c*/ 	.word	0x00000000
        /*0020*/ 	.short	0x0003
        /*0022*/ 	.short	0x0018
        /*0024*/ 	.byte	0x00, 0xf0, 0x11, 0x00


	//----- nvinfo : EIATTR_KPARAM_INFO
	.align		4
.L_52:
        /*0028*/ 	.byte	0x04, 0x17
        /*002a*/ 	.short	(.L_54 - .L_53)
.L_53:
        /*002c*/ 	.word	0x00000000
        /*0030*/ 	.short	0x0002
        /*0032*/ 	.short	0x0010
        /*0034*/ 	.byte	0x00, 0xf5, 0x21, 0x00


	//----- nvinfo : EIATTR_KPARAM_INFO
	.align		4
.L_54:
        /*0038*/ 	.byte	0x04, 0x17
        /*003a*/ 	.short	(.L_56 - .L_55)
.L_55:
        /*003c*/ 	.word	0x00000000
        /*0040*/ 	.short	0x0001
        /*0042*/ 	.short	0x0008
        /*0044*/ 	.byte	0x00, 0xf5, 0x21, 0x00


	//----- nvinfo : EIATTR_KPARAM_INFO
	.align		4
.L_56:
        /*0048*/ 	.byte	0x04, 0x17
        /*004a*/ 	.short	(.L_58 - .L_57)
.L_57:
        /*004c*/ 	.word	0x00000000
        /*0050*/ 	.short	0x0000
        /*0052*/ 	.short	0x0000
        /*0054*/ 	.byte	0x00, 0xf5, 0x21, 0x00


	//----- nvinfo : EIATTR_SPARSE_MMA_MASK
	.align		4
.L_58:
        /*0058*/ 	.byte	0x03, 0x50
        /*005a*/ 	.short	0x0000


	//----- nvinfo : EIATTR_MAXREG_COUNT
	.align		4
        /*005c*/ 	.byte	0x03, 0x1b
        /*005e*/ 	.short	0x00ff


	//----- nvinfo : EIATTR_MERCURY_ISA_VERSION
	.align		4
        /*0060*/ 	.byte	0x03, 0x5f
        /*0062*/ 	.short	0x0101


	//----- nvinfo : EIATTR_VRC_CTA_INIT_COUNT
	.align		4
        /*0064*/ 	.byte	0x02, 0x4a
	.zero		1
	.zero		1


	//----- nvinfo : EIATTR_EXIT_INSTR_OFFSETS
	.align		4
        /*0068*/ 	.byte	0x04, 0x1c
        /*006a*/ 	.short	(.L_60 - .L_59)


	//   ....[0]....
.L_59:
        /*006c*/ 	.word	0x00000090


	//   ....[1]....
        /*0070*/ 	.word	0x00000fd0


	//----- nvinfo : EIATTR_CRS_STACK_SIZE
	.align		4
.L_60:
        /*0074*/ 	.byte	0x04, 0x1e
        /*0076*/ 	.short	(.L_62 - .L_61)
.L_61:
        /*0078*/ 	.word	0x00000000


	//----- nvinfo : EIATTR_CBANK_PARAM_SIZE
	.align		4
.L_62:
        /*007c*/ 	.byte	0x03, 0x19
        /*007e*/ 	.short	0x0028


	//----- nvinfo : EIATTR_PARAM_CBANK
	.align		4
        /*0080*/ 	.byte	0x04, 0x0a
        /*0082*/ 	.short	(.L_64 - .L_63)
	.align		4
.L_63:
        /*0084*/ 	.word	index@(.nv.constant0._Z18construct_solutionP9ANT_CLASSPfS1_iP17curandStateXORWOW)
        /*0088*/ 	.short	0x0380
        /*008a*/ 	.short	0x0028


	//----- nvinfo : EIATTR_SW_WAR
	.align		4
.L_64:
        /*008c*/ 	.byte	0x04, 0x36
        /*008e*/ 	.short	(.L_66 - .L_65)
.L_65:
        /*0090*/ 	.word	0x00000008
.L_66:


//--------------------- .nv.info._Z11tau_updatesPfS_S_i --------------------------
	.section	.nv.info._Z11tau_updatesPfS_S_i,"",@"SHT_CUDA_INFO"
	.sectionflags	@""
	.align	4


	//----- nvinfo : EIATTR_CUDA_API_VERSION
	.align		4
        /*0000*/ 	.byte	0x04, 0x37
        /*0002*/ 	.short	(.L_68 - .L_67)
.L_67:
        /*0004*/ 	.word	0x00000082


	//----- nvinfo : EIATTR_KPARAM_INFO
	.align		4
.L_68:
        /*0008*/ 	.byte	0x04, 0x17
        /*000a*/ 	.short	(.L_70 - .L_69)
.L_69:
        /*000c*/ 	.word	0x00000000
        /*0010*/ 	.short	0x0003
        /*0012*/ 	.short	0x0018
        /*0014*/ 	.byte	0x00, 0xf0, 0x11, 0x00


	//----- nvinfo : EIATTR_KPARAM_INFO
	.align		4
.L_70:
        /*0018*/ 	.byte	0x04, 0x17
        /*001a*/ 	.short	(.L_72 - .L_71)
.L_71:
        /*001c*/ 	.word	0x00000000
        /*0020*/ 	.short	0x0002
        /*0022*/ 	.short	0x0010
        /*0024*/ 	.byte	0x00, 0xf5, 0x21, 0x00


	//----- nvinfo : EIATTR_KPARAM_INFO
	.align		4
.L_72:
        /*0028*/ 	.byte	0x04, 0x17
        /*002a*/ 	.short	(.L_74 - .L_73)
.L_73:
        /*002c*/ 	.word	0x00000000
        /*0030*/ 	.short	0x0001
        /*0032*/ 	.short	0x0008
        /*0034*/ 	.byte	0x00, 0xf5, 0x21, 0x00


	//----- nvinfo : EIATTR_KPARAM_INFO
	.align		4
.L_74:
        /*0038*/ 	.byte	0x04, 0x17
        /*003a*/ 	.short	(.L_76 - .L_75)
.L_75:
        /*003c*/ 	.word	0x00000000
        /*0040*/ 	.short	0x0000
        /*0042*/ 	.short	0x0000
        /*0044*/ 	.byte	0x00, 0xf5, 0x21, 0x00


	//----- nvinfo : EIATTR_SPARSE_MMA_MASK
	.align		4
.L_76:
        /*0048*/ 	.byte	0x03, 0x50
        /*004a*/ 	.short	0x0000


	//----- nvinfo : EIATTR_MAXREG_COUNT
	.align		4
        /*004c*/ 	.byte	0x03, 0x1b
        /*004e*/ 	.short	0x00ff


	//----- nvinfo : EIATTR_MERCURY_ISA_VERSION
	.align		4
        /*0050*/ 	.byte	0x03, 0x5f
        /*0052*/ 	.short	0x0101


	//----- nvinfo : EIATTR_VRC_CTA_INIT_COUNT
	.align		4
        /*0054*/ 	.byte	0x02, 0x4a
	.zero		1
	.zero		1


	//----- nvinfo : EIATTR_EXIT_INSTR_OFFSETS
	.align		4
        /*0058*/ 	.byte	0x04, 0x1c
        /*005a*/ 	.short	(.L_78 - .L_77)


	//   ....[0]....
.L_77:
        /*005c*/ 	.word	0x000000c0


	//   ....[1]....
        /*0060*/ 	.word	0x00000b60


	//----- nvinfo : EIATTR_CRS_STACK_SIZE
	.align		4
.L_78:
        /*0064*/ 	.byte	0x04, 0x1e
        /*0066*/ 	.short	(.L_80 - .L_79)
.L_79:
        /*0068*/ 	.word	0x00000000


	//----- nvinfo : EIATTR_CBANK_PARAM_SIZE
	.align		4
.L_80:
        /*006c*/ 	.byte	0x03, 0x19
        /*006e*/ 	.short	0x001c


	//----- nvinfo : EIATTR_PARAM_CBANK
	.align		4
        /*0070*/ 	.byte	0x04, 0x0a
        /*0072*/ 	.short	(.L_82 - .L_81)
	.align		4
.L_81:
        /*0074*/ 	.word	index@(.nv.constant0._Z11tau_updatesPfS_S_i)
        /*0078*/ 	.short	0x0380
        /*007a*/ 	.short	0x001c


	//----- nvinfo : EIATTR_SW_WAR
	.align		4
.L_82:
        /*007c*/ 	.byte	0x04, 0x36
        /*007e*/ 	.short	(.L_84 - .L_83)
.L_83:
        /*0080*/ 	.word	0x00000008
.L_84:


//--------------------- .nv.info._Z19initialize_solutionP9ANT_CLASSi --------------------------
	.section	.nv.info._Z19initialize_solutionP9ANT_CLASSi,"",@"SHT_CUDA_INFO"
	.sectionflags	@""
	.align	4


	//----- nvinfo : EIATTR_CUDA_API_VERSION
	.align		4
        /*0000*/ 	.byte	0x04, 0x37
        /*0002*/ 	.short	(.L_86 - .L_85)
.L_85:
        /*0004*/ 	.word	0x00000082


	//----- nvinfo : EIATTR_KPARAM_INFO
	.align		4
.L_86:
        /*0008*/ 	.byte	0x04, 0x17
        /*000a*/ 	.short	(.L_88 - .L_87)
.L_87:
        /*000c*/ 	.word	0x00000000
        /*0010*/ 	.short	0x0001
        /*0012*/ 	.short	0x0008
        /*0014*/ 	.byte	0x00, 0xf0, 0x11, 0x00


	//----- nvinfo : EIATTR_KPARAM_INFO
	.align		4
.L_88:
        /*0018*/ 	.byte	0x04, 0x17
        /*001a*/ 	.short	(.L_90 - .L_89)
.L_89:
        /*001c*/ 	.word	0x00000000
        /*0020*/ 	.short	0x0000
        /*0022*/ 	.short	0x0000
        /*0024*/ 	.byte	0x00, 0xf5, 0x21, 0x00


	//----- nvinfo : EIATTR_SPARSE_MMA_MASK
	.align		4
.L_90:
        /*0028*/ 	.byte	0x03, 0x50
        /*002a*/ 	.short	0x0000


	//----- nvinfo : EIATTR_MAXREG_COUNT
	.align		4
        /*002c*/ 	.byte	0x03, 0x1b
        /*002e*/ 	.short	0x00ff


	//----- nvinfo : EIATTR_MERCURY_ISA_VERSION
	.align		4
        /*0030*/ 	.byte	0x03, 0x5f
        /*0032*/ 	.short	0x0101


	//----- nvinfo : EIATTR_VRC_CTA_INIT_COUNT
	.align		4
        /*0034*/ 	.byte	0x02, 0x4a
	.zero		1
	.zero		1


	//----- nvinfo : EIATTR_EXIT_INSTR_OFFSETS
	.align		4
        /*0038*/ 	.byte	0x04, 0x1c
        /*003a*/ 	.short	(.L_92 - .L_91)


	//   ....[0]....
.L_91:
        /*003c*/ 	.word	0x00000070


	//   ....[1]....
        /*0040*/ 	.word	0x000005d0


	//----- nvinfo : EIATTR_CBANK_PARAM_SIZE
	.align		4
.L_92:
        /*0044*/ 	.byte	0x03, 0x19
        /*0046*/ 	.short	0x000c


	//----- nvinfo : EIATTR_PARAM_CBANK
	.align		4
        /*0048*/ 	.byte	0x04, 0x0a
        /*004a*/ 	.short	(.L_94 - .L_93)
	.align		4
.L_93:
        /*004c*/ 	.word	index@(.nv.constant0._Z19initialize_solutionP9ANT_CLASSi)
        /*0050*/ 	.short	0x0380
        /*0052*/ 	.short	0x000c


	//----- nvinfo : EIATTR_SW_WAR
	.align		4
.L_94:
        /*0054*/ 	.byte	0x04, 0x36
        /*0056*/ 	.short	(.L_96 - .L_95)
.L_95:
        /*0058*/ 	.word	0x00000008
.L_96:


//--------------------- .nv.info._Z21initialize_all_valuesPfS_P10CITY_CLASSi --------------------------
	.section	.nv.info._Z21initialize_all_valuesPfS_P10CITY_CLASSi,"",@"SHT_CUDA_INFO"
	.sectionflags	@""
	.align	4


	//----- nvinfo : EIATTR_CUDA_API_VERSION
	.align		4
        /*0000*/ 	.byte	0x04, 0x37
        /*0002*/ 	.short	(.L_98 - .L_97)
.L_97:
        /*0004*/ 	.word	0x00000082


	//----- nvinfo : EIATTR_KPARAM_INFO
	.align		4
.L_98:
        /*0008*/ 	.byte	0x04, 0x17
        /*000a*/ 	.short	(.L_100 - .L_99)
.L_99:
        /*000c*/ 	.word	0x00000000
        /*0010*/ 	.short	0x0003
        /*0012*/ 	.short	0x0018
        /*0014*/ 	.byte	0x00, 0xf0, 0x11, 0x00


	//----- nvinfo : EIATTR_KPARAM_INFO
	.align		4
.L_100:
        /*0018*/ 	.byte	0x04, 0x17
        /*001a*/ 	.short	(.L_102 - .L_101)
.L_101:
        /*001c*/ 	.word	0x00000000
        /*0020*/ 	.short	0x0002
        /*0022*/ 	.short	0x0010
        /*0024*/ 	.byte	0x00, 0xf5, 0x21, 0x00


	//----- nvinfo : EIATTR_KPARAM_INFO
	.align		4
.L_102:
        /*0028*/ 	.byte	0x04, 0x17
        /*002a*/ 	.short	(.L_104 - .L_103)
.L_103:
        /*002c*/ 	.word	0x00000000
        /*0030*/ 	.short	0x0001
        /*0032*/ 	.short	0x0008
        /*0034*/ 	.byte	0x00, 0xf5, 0x21, 0x00


	//----- nvinfo : EIATTR_KPARAM_INFO
	.align		4
.L_104:
        /*0038*/ 	.byte	0x04, 0x17
        /*003a*/ 	.short	(.L_106 - .L_105)
.L_105:
        /*003c*/ 	.word	0x00000000
        /*0040*/ 	.short	0x0000
        /*0042*/ 	.short	0x0000
        /*0044*/ 	.byte	0x00, 0xf5, 0x21, 0x00


	//----- nvinfo : EIATTR_SPARSE_MMA_MASK
	.align		4
.L_106:
        /*0048*/ 	.byte	0x03, 0x50
        /*004a*/ 	.short	0x0000


	//----- nvinfo : EIATTR_MAXREG_COUNT
	.align		4
        /*004c*/ 	.byte	0x03, 0x1b
        /*004e*/ 	.short	0x00ff


	//----- nvinfo : EIATTR_MERCURY_ISA_VERSION
	.align		4
        /*0050*/ 	.byte	0x03, 0x5f
        /*0052*/ 	.short	0x0101


	//----- nvinfo : EIATTR_VRC_CTA_INIT_COUNT
	.align		4
        /*0054*/ 	.byte	0x02, 0x4a
	.zero		1
	.zero		1


	//----- nvinfo : EIATTR_EXIT_INSTR_OFFSETS
	.align		4
        /*0058*/ 	.byte	0x04, 0x1c
        /*005a*/ 	.short	(.L_108 - .L_107)


	//   ....[0]....
.L_107:
        /*005c*/ 	.word	0x000000c0


	//   ....[1]....
        /*0060*/ 	.word	0x00000230


	//   ....[2]....
        /*0064*/ 	.word	0x00000cd0


	//----- nvinfo : EIATTR_CRS_STACK_SIZE
	.align		4
.L_108:
        /*0068*/ 	.byte	0x04, 0x1e
        /*006a*/ 	.short	(.L_110 - .L_109)
.L_109:
        /*006c*/ 	.word	0x00000000


	//----- nvinfo : EIATTR_CBANK_PARAM_SIZE
	.align		4
.L_110:
        /*0070*/ 	.byte	0x03, 0x19
        /*0072*/ 	.short	0x001c


	//----- nvinfo : EIATTR_PARAM_CBANK
	.align		4
        /*0074*/ 	.byte	0x04, 0x0a
        /*0076*/ 	.short	(.L_112 - .L_111)
	.align		4
.L_111:
        /*0078*/ 	.word	index@(.nv.constant0._Z21initialize_all_valuesPfS_P10CITY_CLASSi)
        /*007c*/ 	.short	0x0380
        /*007e*/ 	.short	0x001c


	//----- nvinfo : EIATTR_SW_WAR
	.align		4
.L_112:
        /*0080*/ 	.byte	0x04, 0x36
        /*0082*/ 	.short	(.L_114 - .L_113)
.L_113:
        /*0084*/ 	.word	0x00000008
.L_114:


//--------------------- .nv.info._Z24initialize_random_statesP17curandStateXORWOWii --------------------------
	.section	.nv.info._Z24initialize_random_statesP17curandStateXORWOWii,"",@"SHT_CUDA_INFO"
	.sectionflags	@""
	.align	4


	//----- nvinfo : EIATTR_CUDA_API_VERSION
	.align		4
        /*0000*/ 	.byte	0x04, 0x37
        /*0002*/ 	.short	(.L_116 - .L_115)
.L_115:
        /*0004*/ 	.word	0x00000082


	//----- nvinfo : EIATTR_KPARAM_INFO
	.align		4
.L_116:
        /*0008*/ 	.byte	0x04, 0x17
        /*000a*/ 	.short	(.L_118 - .L_117)
.L_117:
        /*000c*/ 	.word	0x00000000
        /*0010*/ 	.short	0x0002
        /*0012*/ 	.short	0x000c
        /*0014*/ 	.byte	0x00, 0xf0, 0x11, 0x00


	//----- nvinfo : EIATTR_KPARAM_INFO
	.align		4
.L_118:
        /*0018*/ 	.byte	0x04, 0x17
        /*001a*/ 	.short	(.L_120 - .L_119)
.L_119:
        /*001c*/ 	.word	0x00000000
        /*0020*/ 	.short	0x0001
        /*0022*/ 	.short	0x0008
        /*0024*/ 	.byte	0x00, 0xf0, 0x11, 0x00


	//----- nvinfo : EIATTR_KPARAM_INFO
	.align		4
.L_120:
        /*0028*/ 	.byte	0x04, 0x17
        /*002a*/ 	.short	(.L_122 - .L_121)
.L_121:
        /*002c*/ 	.word	0x00000000
        /*0030*/ 	.short	0x0000
        /*0032*/ 	.short	0x0000
        /*0034*/ 	.byte	0x00, 0xf5, 0x21, 0x00


	//----- nvinfo : EIATTR_SPARSE_MMA_MASK
	.align		4
.L_122:
        /*0038*/ 	.byte	0x03, 0x50
        /*003a*/ 	.short	0x0000


	//----- nvinfo : EIATTR_MAXREG_COUNT
	.align		4
        /*003c*/ 	.byte	0x03, 0x1b
        /*003e*/ 	.short	0x00ff


	//----- nvinfo : EIATTR_MERCURY_ISA_VERSION
	.align		4
        /*0040*/ 	.byte	0x03, 0x5f
        /*0042*/ 	.short	0x0101


	//----- nvinfo : EIATTR_VRC_CTA_INIT_COUNT
	.align		4
        /*0044*/ 	.byte	0x02, 0x4a
	.zero		1
	.zero		1


	//----- nvinfo : EIATTR_EXIT_INSTR_OFFSETS
	.align		4
        /*0048*/ 	.byte	0x04, 0x1c
        /*004a*/ 	.short	(.L_124 - .L_123)


	//   ....[0]....
.L_123:
        /*004c*/ 	.word	0x00001cc0


	//----- nvinfo : EIATTR_CRS_STACK_SIZE
	.align		4
.L_124:
        /*0050*/ 	.byte	0x04, 0x1e
        /*0052*/ 	.short	(.L_126 - .L_125)
.L_125:
        /*0054*/ 	.word	0x00000000


	//----- nvinfo : EIATTR_CBANK_PARAM_SIZE
	.align		4
.L_126:
        /*0058*/ 	.byte	0x03, 0x19
        /*005a*/ 	.short	0x0010


	//----- nvinfo : EIATTR_PARAM_CBANK
	.align		4
        /*005c*/ 	.byte	0x04, 0x0a
        /*005e*/ 	.short	(.L_128 - .L_127)
	.align		4
.L_127:
        /*0060*/ 	.word	index@(.nv.constant0._Z24initialize_random_statesP17curandStateXORWOWii)
        /*0064*/ 	.short	0x0380
        /*0066*/ 	.short	0x0010


	//----- nvinfo : EIATTR_SW_WAR
	.align		4
.L_128:
        /*0068*/ 	.byte	0x04, 0x36
        /*006a*/ 	.short	(.L_130 - .L_129)
.L_129:
        /*006c*/ 	.word	0x00000008
.L_130:


//--------------------- .nv.callgraph             --------------------------
	.section	.nv.callgraph,"",@"SHT_CUDA_CALLGRAPH"
	.align	4
	.sectionentsize	8
	.align		4
        /*0000*/ 	.word	0x00000000
	.align		4
        /*0004*/ 	.word	0xffffffff
	.align		4
        /*0008*/ 	.word	0x00000000
	.align		4
        /*000c*/ 	.word	0xfffffffe
	.align		4
        /*0010*/ 	.word	0x00000000
	.align		4
        /*0014*/ 	.word	0xfffffffd
	.align		4
        /*0018*/ 	.word	0x00000000
	.align		4
        /*001c*/ 	.word	0xfffffffc


//--------------------- .nv.constant4             --------------------------
	.section	.nv.constant4,"a",@progbits
	.align	8
	.align		8
.nv.constant4:
        /*0000*/ 	.dword	precalc_xorwow_matrix
	.align		8
        /*0008*/ 	.dword	precalc_xorwow_offset_matrix
	.align		8
        /*0010*/ 	.dword	mrg32k3aM1
	.align		8
        /*0018*/ 	.dword	mrg32k3aM2
	.align		8
        /*0020*/ 	.dword	mrg32k3aM1SubSeq
	.align		8
        /*0028*/ 	.dword	mrg32k3aM2SubSeq
	.align		8
        /*0030*/ 	.dword	mrg32k3aM1Seq
	.align		8
        /*0038*/ 	.dword	mrg32k3aM2Seq


//--------------------- .nv.constant3             --------------------------
	.section	.nv.constant3,"a",@progbits
	.align	8
.nv.constant3:
	.type		__cr_lgamma_table,@object
	.size		__cr_lgamma_table,(.L_8 - __cr_lgamma_table)
__cr_lgamma_table:
        /*0000*/ 	.byte	0x00, 0x00, 0x00, 0x00, 0x00, 0x00, 0x00, 0x00, 0x00, 0x00, 0x00, 0x00, 0x00, 0x00, 0x00, 0x00
        /*0010*/ 	.byte	0xef, 0x39, 0xfa, 0xfe, 0x42, 0x2e, 0xe6, 0x3f, 0x02, 0x20, 0x2a, 0xfa, 0x0b, 0xab, 0xfc, 0x3f
        /*0020*/ 	.byte	0xf9, 0x2c, 0x92, 0x7c, 0xa7, 0x6c, 0x09, 0x40, 0xc9, 0x79, 0x44, 0x3c, 0x64, 0x26, 0x13, 0x40
        /*0030*/ 	.byte	0xca, 0x01, 0xcf, 0x3a, 0x27, 0x51, 0x1a, 0x40, 0x30, 0xcc, 0x2d, 0xf3, 0xe1, 0x0c, 0x21, 0x40
        /*0040*/ 	.byte	0x0d, 0xb7, 0xfc, 0x82, 0x8e, 0x35, 0x25, 0x40
.L_8:


//--------------------- .text._Z18construct_solutionP9ANT_CLASSPfS1_iP17curandStateXORWOW --------------------------
	.section	.text._Z18construct_solutionP9ANT_CLASSPfS1_iP17curandStateXORWOW,"ax",@progbits
	.align	128
        .global         _Z18construct_solutionP9ANT_CLASSPfS1_iP17curandStateXORWOW
        .type           _Z18construct_solutionP9ANT_CLASSPfS1_iP17curandStateXORWOW,@function
        .size           _Z18construct_solutionP9ANT_CLASSPfS1_iP17curandStateXORWOW,(.L_x_66 - _Z18construct_solutionP9ANT_CLASSPfS1_iP17curandStateXORWOW)
        .other          _Z18construct_solutionP9ANT_CLASSPfS1_iP17curandStateXORWOW,@"STO_CUDA_ENTRY STV_DEFAULT"
_Z18construct_solutionP9ANT_CLASSPfS1_iP17curandStateXORWOW:
.text._Z18construct_solutionP9ANT_CLASSPfS1_iP17curandStateXORWOW:
[----:B------:R-:W-:Y:S01]  /*0000*/  LDC R1, c[0x0][0x37c] ;  /* 0x0000df00ff017b82 */ /* 0x000fe20000000800 */
[----:B------:R-:W0:Y:S07]  /*0010*/  S2R R0, SR_TID.X ;  /* 0x0000000000007919 */ /* 0x000e2e0000002100 */
[----:B------:R-:W0:Y:S01]  /*0020*/  S2UR UR5, SR_CTAID.X ;  /* 0x00000000000579c3 */ /* 0x000e220000002500 */
[----:B------:R-:W1:Y:S07]  /*0030*/  LDCU UR4, c[0x0][0x398] ;  /* 0x00007300ff0477ac */ /* 0x000e6e0008000800 */
[----:B------:R-:W0:Y:S01]  /*0040*/  LDC R3, c[0x0][0x360] ;  /* 0x0000d800ff037b82 */ /* 0x000e220000000800 */
[----:B-1----:R-:W-:-:S06]  /*0050*/  UISETP.GE.AND UP0, UPT, UR4, 0x2, UPT ;  /* 0x000000020400788c */ /* 0x002fcc000bf06270 */
[----:B------:R-:W-:Y:S01]  /*0060*/  PLOP3.LUT P0, PT, PT, PT, UP0, 0x80, 0x8 ;  /* 0x000000000008781c */ /* 0x000fe20003f0f008 */
[----:B0-----:R-:W-:-:S05]  /*0070*/  IMAD R3, R3, UR5, R0 ;  /* 0x0000000503037c24 */ /* 0x001fca000f8e0200 */
[----:B------:R-:W-:-:S13]  /*0080*/  ISETP.GE.OR P0, PT, R3, UR4, !P0 ;  /* 0x0000000403007c0c */ /* 0x000fda000c706670 */
[----:B------:R-:W-:Y:S05]  /*0090*/  @P0 EXIT ;  /* 0x000000000000094d */ /* 0x000fea0003800000 */
[----:B------:R-:W0:Y:S01]  /*00a0*/  LDC.64 R22, c[0x0][0x380] ;  /* 0x0000e000ff167b82 */ /* 0x000e220000000a00 */
[----:B------:R-:W1:Y:S01]  /*00b0*/  LDCU.64 UR12, c[0x0][0x358] ;  /* 0x00006b00ff0c77ac */ /* 0x000e620008000a00 */
[----:B0-----:R-:W-:-:S05]  /*00c0*/  IMAD.WIDE R22, R3, 0xc8c, R22 ;  /* 0x00000c8c03167825 */ /* 0x001fca00078e0216 */
[----:B-1----:R0:W5:Y:S01]  /*00d0*/  LDG.E R2, desc[UR12][R22.64] ;  /* 0x0000000c16027981 */ /* 0x002162000c1e1900 */
[C---:B------:R-:W-:Y:S01]  /*00e0*/  IADD3 R20, P1, PT, R22.reuse, 0x8, RZ ;  /* 0x0000000816147810 */ /* 0x040fe20007f3e0ff */
[----:B------:R-:W-:Y:S01]  /*00f0*/  ULOP3.LUT UR7, UR4, 0x7, URZ, 0xc0, !UPT ;  /* 0x0000000704077892 */ /* 0x000fe2000f8ec0ff */
[C---:B------:R-:W-:Y:S01]  /*0100*/  IADD3 R18, P0, PT, R22.reuse, 0x4, RZ ;  /* 0x0000000416127810 */ /* 0x040fe20007f1e0ff */
[----:B------:R-:W-:Y:S01]  /*0110*/  ULOP3.LUT UR9, UR4, 0x3, URZ, 0xc0, !UPT ;  /* 0x0000000304097892 */ /* 0x000fe2000f8ec0ff */
[----:B------:R-:W-:Y:S01]  /*0120*/  IADD3 R3, P2, PT, R22, 0x14, RZ ;  /* 0x0000001416037810 */ /* 0x000fe20007f5e0ff */
[----:B------:R-:W-:Y:S01]  /*0130*/  ULOP3.LUT UR4, UR4, 0x7ffffff8, URZ, 0xc0, !UPT ;  /* 0x7ffffff804047892 */ /* 0x000fe2000f8ec0ff */
[--C-:B------:R-:W-:Y:S01]  /*0140*/  IMAD.X R21, RZ, RZ, R23.reuse, P1 ;  /* 0x000000ffff157224 */ /* 0x100fe200008e0617 */
[----:B------:R-:W-:Y:S01]  /*0150*/  UIADD3 UR8, UPT, UPT, UR7, -0x1, URZ ;  /* 0xffffffff07087890 */ /* 0x000fe2000fffe0ff */
[--C-:B------:R-:W-:Y:S01]  /*0160*/  IMAD.X R19, RZ, RZ, R23.reuse, P0 ;  /* 0x000000ffff137224 */ /* 0x100fe200000e0617 */
[----:B------:R-:W-:Y:S01]  /*0170*/  UIADD3 UR6, UPT, UPT, -UR4, URZ, URZ ;  /* 0x000000ff04067290 */ /* 0x000fe2000fffe1ff */
[----:B------:R-:W-:Y:S01]  /*0180*/  IMAD.X R4, RZ, RZ, R23, P2 ;  /* 0x000000ffff047224 */ /* 0x000fe200010e0617 */
[----:B0-----:R-:W-:-:S10]  /*0190*/  UMOV UR10, 0x1 ;  /* 0x00000001000a7882 */ /* 0x001fd40000000000 */
.L_x_12:
[----:B0-----:R-:W0:Y:S01]  /*01a0*/  LDCU UR5, c[0x0][0x398] ;  /* 0x00007300ff0577ac */ /* 0x001e220008000800 */
[----:B------:R-:W-:Y:S01]  /*01b0*/  IMAD.MOV.U32 R0, RZ, RZ, RZ ;  /* 0x000000ffff007224 */ /* 0x000fe200078e00ff */
[----:B------:R-:W-:Y:S01]  /*01c0*/  CS2R R16, SRZ ;  /* 0x0000000000107805 */ /* 0x000fe2000001ff00 */
[----:B0-----:R-:W-:Y:S02]  /*01d0*/  UISETP.GE.U32.AND UP0, UPT, UR5, 0x8, UPT ;  /* 0x000000080500788c */ /* 0x001fe4000bf06070 */
[----:B-----5:R-:W-:-:S07]  /*01e0*/  IMAD R5, R2, UR5, RZ ;  /* 0x0000000502057c24 */ /* 0x020fce000f8e02ff */
[----:B------:R-:W-:Y:S05]  /*01f0*/  BRA.U !UP0, `(.L_x_0) ;  /* 0x0000000108f87547 */ /* 0x000fea000b800000 */
[----:B------:R-:W0:Y:S01]  /*0200*/  LDC.64 R6, c[0x0][0x390] ;  /* 0x0000e400ff067b82 */ /* 0x000e220000000a00 */
[----:B------:R-:W-:Y:S01]  /*0210*/  IMAD.MOV.U32 R11, RZ, RZ, R4 ;  /* 0x000000ffff0b7224 */ /* 0x000fe200078e0004 */
[----:B------:R-:W-:Y:S01]  /*0220*/  CS2R R16, SRZ ;  /* 0x0000000000107805 */ /* 0x000fe2000001ff00 */
[----:B------:R-:W-:Y:S01]  /*0230*/  IMAD.MOV.U32 R0, RZ, RZ, R5 ;  /* 0x000000ffff007224 */ /* 0x000fe200078e0005 */
[----:B------:R-:W-:Y:S01]  /*0240*/  UMOV UR5, UR6 ;  /* 0x0000000600057c82 */ /* 0x000fe20008000000 */
[----:B0-----:R-:W-:-:S03]  /*0250*/  IMAD.WIDE R6, R5, 0x4, R6 ;  /* 0x0000000405067825 */ /* 0x001fc600078e0206 */
[----:B------:R-:W-:Y:S01]  /*0260*/  IADD3 R8, P0, PT, R6, 0x10, RZ ;  /* 0x0000001006087810 */ /* 0x000fe20007f1e0ff */
[----:B------:R-:W-:-:S04]  /*0270*/  IMAD.MOV.U32 R6, RZ, RZ, R3 ;  /* 0x000000ffff067224 */ /* 0x000fc800078e0003 */
[----:B------:R-:W-:-:S08]  /*0280*/  IMAD.X R15, RZ, RZ, R7, P0 ;  /* 0x000000ffff0f7224 */ /* 0x000fd000000e0607 */
.L_x_1:
[----:B------:R-:W-:-:S05]  /*0290*/  IMAD.MOV.U32 R7, RZ, RZ, R11 ;  /* 0x000000ffff077224 */ /* 0x000fca00078e000b */
[----:B------:R-:W2:Y:S04]  /*02a0*/  LDG.E R9, desc[UR12][R6.64+-0xc] ;  /* 0xfffff40c06097981 */ /* 0x000ea8000c1e1900 */
[----:B------:R-:W3:Y:S04]  /*02b0*/  LDG.E R12, desc[UR12][R6.64+-0x4] ;  /* 0xfffffc0c060c7981 */ /* 0x000ee8000c1e1900 */
[----:B------:R-:W4:Y:S04]  /*02c0*/  LDG.E R13, desc[UR12][R6.64] ;  /* 0x0000000c060d7981 */ /* 0x000f28000c1e1900 */
[----:B------:R-:W5:Y:S04]  /*02d0*/  LDG.E R25, desc[UR12][R6.64+0x4] ;  /* 0x0000040c06197981 */ /* 0x000f68000c1e1900 */
[----:B------:R-:W5:Y:S04]  /*02e0*/  LDG.E R26, desc[UR12][R6.64+0x8] ;  /* 0x0000080c061a7981 */ /* 0x000f68000c1e1900 */
[----:B------:R-:W5:Y:S04]  /*02f0*/  LDG.E R27, desc[UR12][R6.64+0xc] ;  /* 0x00000c0c061b7981 */ /* 0x000f68000c1e1900 */
[----:B------:R-:W5:Y:S01]  /*0300*/  LDG.E R28, desc[UR12][R6.64+0x10] ;  /* 0x0000100c061c7981 */ /* 0x000f62000c1e1900 */
[----:B--2---:R-:W-:-:S03]  /*0310*/  ISETP.NE.AND P6, PT, R9, RZ, PT ;  /* 0x000000ff0900720c */ /* 0x004fc60003fc5270 */
[----:B------:R-:W2:Y:S10]  /*0320*/  LDG.E R9, desc[UR12][R6.64+-0x8] ;  /* 0xfffff80c06097981 */ /* 0x000eb4000c1e1900 */
[----:B------:R-:W0:Y:S02]  /*0330*/  @!P6 LDC.64 R10, c[0x0][0x390] ;  /* 0x0000e400ff0aeb82 */ /* 0x000e240000000a00 */
[----:B0-----:R-:W-:-:S05]  /*0340*/  @!P6 IMAD.WIDE R10, R0, 0x4, R10 ;  /* 0x00000004000ae825 */ /* 0x001fca00078e020a */
[----:B------:R-:W2:Y:S01]  /*0350*/  @!P6 LDG.E R14, desc[UR12][R10.64] ;  /* 0x0000000c0a0ee981 */ /* 0x000ea2000c1e1900 */
[----:B---3--:R-:W-:Y:S02]  /*0360*/  ISETP.NE.AND P1, PT, R12, RZ, PT ;  /* 0x000000ff0c00720c */ /* 0x008fe40003f25270 */
[----:B----4-:R-:W-:Y:S02]  /*0370*/  ISETP.NE.AND P2, PT, R13, RZ, PT ;  /* 0x000000ff0d00720c */ /* 0x010fe40003f45270 */
[----:B-----5:R-:W-:Y:S02]  /*0380*/  ISETP.NE.AND P3, PT, R25, RZ, PT ;  /* 0x000000ff1900720c */ /* 0x020fe40003f65270 */
[----:B------:R-:W-:Y:S02]  /*0390*/  ISETP.NE.AND P4, PT, R26, RZ, PT ;  /* 0x000000ff1a00720c */ /* 0x000fe40003f85270 */
[----:B------:R-:W-:Y:S02]  /*03a0*/  ISETP.NE.AND P5, PT, R27, RZ, PT ;  /* 0x000000ff1b00720c */ /* 0x000fe40003fa5270 */
[----:B--2---:R-:W-:Y:S01]  /*03b0*/  ISETP.NE.AND P0, PT, R9, RZ, PT ;  /* 0x000000ff0900720c */ /* 0x004fe20003f05270 */
[----:B------:R-:W-:-:S05]  /*03c0*/  IMAD.MOV.U32 R9, RZ, RZ, R15 ;  /* 0x000000ffff097224 */ /* 0x000fca00078e000f */
[----:B------:R-:W2:Y:S04]  /*03d0*/  @!P1 LDG.E R24, desc[UR12][R8.64+-0x8] ;  /* 0xfffff80c08189981 */ /* 0x000ea8000c1e1900 */
[----:B------:R-:W3:Y:S04]  /*03e0*/  @!P2 LDG.E R25, desc[UR12][R8.64+-0x4] ;  /* 0xfffffc0c0819a981 */ /* 0x000ee8000c1e1900 */
[----:B------:R-:W4:Y:S04]  /*03f0*/  @!P0 LDG.E R15, desc[UR12][R8.64+-0xc] ;  /* 0xfffff40c080f8981 */ /* 0x000f28000c1e1900 */
[----:B------:R-:W5:Y:S04]  /*0400*/  @!P3 LDG.E R26, desc[UR12][R8.64] ;  /* 0x0000000c081ab981 */ /* 0x000f68000c1e1900 */
[----:B------:R-:W5:Y:S01]  /*0410*/  @!P4 LDG.E R27, desc[UR12][R8.64+0x4] ;  /* 0x0000040c081bc981 */ /* 0x000f62000c1e1900 */
[----:B------:R-:W0:Y:S02]  /*0420*/  @!P6 F2F.F64.F32 R10, R14 ;  /* 0x0000000e000ae310 */ /* 0x000e240000201800 */
[----:B0-----:R-:W-:Y:S01]  /*0430*/  @!P6 DADD R16, R16, R10 ;  /* 0x000000001010e229 */ /* 0x001fe2000000000a */
[----:B------:R-:W-:-:S02]  /*0440*/  ISETP.NE.AND P6, PT, R28, RZ, PT ;  /* 0x000000ff1c00720c */ /* 0x000fc40003fc5270 */
[----:B------:R-:W5:Y:S11]  /*0450*/  @!P5 LDG.E R28, desc[UR12][R8.64+0x8] ;  /* 0x0000080c081cd981 */ /* 0x000f76000c1e1900 */
[----:B------:R-:W5:Y:S01]  /*0460*/  @!P6 LDG.E R29, desc[UR12][R8.64+0xc] ;  /* 0x00000c0c081de981 */ /* 0x000f62000c1e1900 */
[----:B------:R-:W-:-:S04]  /*0470*/  UIADD3 UR5, UPT, UPT, UR5, 0x8, URZ ;  /* 0x0000000805057890 */ /* 0x000fc8000fffe0ff */
[----:B------:R-:W-:Y:S01]  /*0480*/  UISETP.NE.AND UP0, UPT, UR5, URZ, UPT ;  /* 0x000000ff0500728c */ /* 0x000fe2000bf05270 */
[----:B------:R-:W-:Y:S01]  /*0490*/  VIADD R0, R0, 0x8 ;  /* 0x0000000800007836 */ /* 0x000fe20000000000 */
[----:B--2---:R-:W-:Y:S08]  /*04a0*/  @!P1 F2F.F64.F32 R12, R24 ;  /* 0x00000018000c9310 */ /* 0x004ff00000201800 */
[----:B----4-:R-:W0:Y:S02]  /*04b0*/  @!P0 F2F.F64.F32 R10, R15 ;  /* 0x0000000f000a8310 */ /* 0x010e240000201800 */
[----:B0-----:R-:W-:-:S06]  /*04c0*/  @!P0 DADD R16, R16, R10 ;  /* 0x0000000010108229 */ /* 0x001fcc000000000a */
[----:B---3--:R-:W0:Y:S02]  /*04d0*/  @!P2 F2F.F64.F32 R10, R25 ;  /* 0x00000019000aa310 */ /* 0x008e240000201800 */
[----:B------:R-:W-:-:S06]  /*04e0*/  @!P1 DADD R16, R16, R12 ;  /* 0x0000000010109229 */ /* 0x000fcc000000000c */
[----:B-----5:R-:W1:Y:S02]  /*04f0*/  @!P3 F2F.F64.F32 R12, R26 ;  /* 0x0000001a000cb310 */ /* 0x020e640000201800 */
[----:B0-----:R-:W-:-:S06]  /*0500*/  @!P2 DADD R16, R16, R10 ;  /* 0x000000001010a229 */ /* 0x001fcc000000000a */
[----:B------:R-:W0:Y:S02]  /*0510*/  @!P4 F2F.F64.F32 R10, R27 ;  /* 0x0000001b000ac310 */ /* 0x000e240000201800 */
[----:B-1----:R-:W-:-:S06]  /*0520*/  @!P3 DADD R16, R16, R12 ;  /* 0x000000001010b229 */ /* 0x002fcc000000000c */
[----:B------:R-:W1:Y:S02]  /*0530*/  @!P5 F2F.F64.F32 R12, R28 ;  /* 0x0000001c000cd310 */ /* 0x000e640000201800 */
[----:B0-----:R-:W-:-:S06]  /*0540*/  @!P4 DADD R16, R16, R10 ;  /* 0x000000001010c229 */ /* 0x001fcc000000000a */
[----:B------:R-:W0:Y:S02]  /*0550*/  @!P6 F2F.F64.F32 R10, R29 ;  /* 0x0000001d000ae310 */ /* 0x000e240000201800 */
[----:B-1----:R-:W-:Y:S01]  /*0560*/  @!P5 DADD R16, R16, R12 ;  /* 0x000000001010d229 */ /* 0x002fe2000000000c */
[----:B------:R-:W-:Y:S02]  /*0570*/  IADD3 R6, P0, PT, R6, 0x20, RZ ;  /* 0x0000002006067810 */ /* 0x000fe40007f1e0ff */
[----:B------:R-:W-:-:S05]  /*0580*/  IADD3 R8, P1, PT, R8, 0x20, RZ ;  /* 0x0000002008087810 */ /* 0x000fca0007f3e0ff */
[----:B------:R-:W-:Y:S01]  /*0590*/  IMAD.X R15, RZ, RZ, R9, P1 ;  /* 0x000000ffff0f7224 */ /* 0x000fe200008e0609 */
[----:B0-----:R-:W-:Y:S01]  /*05a0*/  @!P6 DADD R16, R16, R10 ;  /* 0x000000001010e229 */ /* 0x001fe2000000000a */
[----:B------:R-:W-:Y:S01]  /*05b0*/  IMAD.X R11, RZ, RZ, R7, P0 ;  /* 0x000000ffff0b7224 */ /* 0x000fe200000e0607 */
[----:B------:R-:W-:Y:S09]  /*05c0*/  BRA.U UP0, `(.L_x_1) ;  /* 0xfffffffd00307547 */ /* 0x000ff2000b83ffff */
[----:B------:R-:W-:-:S07]  /*05d0*/  IMAD.U32 R0, RZ, RZ, UR4 ;  /* 0x00000004ff007e24 */ /* 0x000fce000f8e00ff */
.L_x_0:
[----:B------:R-:W-:-:S09]  /*05e0*/  UISETP.NE.AND UP0, UPT, UR7, URZ, UPT ;  /* 0x000000ff0700728c */ /* 0x000fd2000bf05270 */
[----:B------:R-:W-:Y:S05]  /*05f0*/  BRA.U !UP0, `(.L_x_2) ;  /* 0x00000005081c7547 */ /* 0x000fea000b800000 */
[----:B------:R-:W-:Y:S02]  /*0600*/  UISETP.GE.U32.AND UP0, UPT, UR8, 0x3, UPT ;  /* 0x000000030800788c */ /* 0x000fe4000bf06070 */
[----:B------:R-:W-:-:S07]  /*0610*/  UISETP.NE.AND UP1, UPT, UR9, URZ, UPT ;  /* 0x000000ff0900728c */ /* 0x000fce000bf25270 */
[----:B------:R-:W-:Y:S05]  /*0620*/  BRA.U !UP0, `(.L_x_3) ;  /* 0x0000000108787547 */ /* 0x000fea000b800000 */
[----:B------:R-:W-:Y:S01]  /*0630*/  IMAD.WIDE.U32 R8, R0, 0x4, R20 ;  /* 0x0000000400087825 */ /* 0x000fe200078e0014 */
[----:B------:R-:W0:Y:S04]  /*0640*/  LDCU.64 UR14, c[0x0][0x390] ;  /* 0x00007200ff0e77ac */ /* 0x000e280008000a00 */
[----:B------:R-:W2:Y:S04]  /*0650*/  LDG.E R6, desc[UR12][R8.64] ;  /* 0x0000000c08067981 */ /* 0x000ea8000c1e1900 */
[----:B------:R-:W3:Y:S04]  /*0660*/  LDG.E R10, desc[UR12][R8.64+0x4] ;  /* 0x0000040c080a7981 */ /* 0x000ee8000c1e1900 */
[----:B------:R-:W4:Y:S04]  /*0670*/  LDG.E R15, desc[UR12][R8.64+0x8] ;  /* 0x0000080c080f7981 */ /* 0x000f28000c1e1900 */
[----:B------:R-:W5:Y:S01]  /*0680*/  LDG.E R24, desc[UR12][R8.64+0xc] ;  /* 0x00000c0c08187981 */ /* 0x000f62000c1e1900 */
[----:B------:R-:W-:-:S02]  /*0690*/  IADD3 R13, P2, PT, R5, R0, RZ ;  /* 0x00000000050d7210 */ /* 0x000fc40007f5e0ff */
[----:B--2---:R-:W-:Y:S02]  /*06a0*/  ISETP.NE.AND P0, PT, R6, RZ, PT ;  /* 0x000000ff0600720c */ /* 0x004fe40003f05270 */
[----:B---3--:R-:W-:Y:S02]  /*06b0*/  ISETP.NE.AND P1, PT, R10, RZ, PT ;  /* 0x000000ff0a00720c */ /* 0x008fe40003f25270 */
[----:B------:R-:W-:Y:S02]  /*06c0*/  LEA.HI.X.SX32 R10, R5, RZ, 0x1, P2 ;  /* 0x000000ff050a7211 */ /* 0x000fe400010f0eff */
[----:B0-----:R-:W-:-:S07]  /*06d0*/  LEA R12, P2, R13, UR14, 0x2 ;  /* 0x0000000e0d0c7c11 */ /* 0x001fce000f8410ff */
[----:B------:R-:W0:Y:S01]  /*06e0*/  @!P0 LDC.64 R6, c[0x0][0x390] ;  /* 0x0000e400ff068b82 */ /* 0x000e220000000a00 */
[----:B------:R-:W-:Y:S01]  /*06f0*/  @!P0 IMAD.IADD R11, R5, 0x1, R0 ;  /* 0x00000001050b8824 */ /* 0x000fe200078e0200 */
[----:B------:R-:W-:Y:S02]  /*0700*/  LEA.HI.X R13, R13, UR15, R10, 0x2, P2 ;  /* 0x0000000f0d0d7c11 */ /* 0x000fe400090f140a */
[----:B----4-:R-:W-:-:S03]  /*0710*/  ISETP.NE.AND P2, PT, R15, RZ, PT ;  /* 0x000000ff0f00720c */ /* 0x010fc60003f45270 */
[----:B------:R-:W2:Y:S01]  /*0720*/  @!P1 LDG.E R10, desc[UR12][R12.64+0x4] ;  /* 0x0000040c0c0a9981 */ /* 0x000ea2000c1e1900 */
[----:B-----5:R-:W-:-:S09]  /*0730*/  ISETP.NE.AND P3, PT, R24, RZ, PT ;  /* 0x000000ff1800720c */ /* 0x020fd20003f65270 */
[----:B------:R-:W3:Y:S04]  /*0740*/  @!P2 LDG.E R15, desc[UR12][R12.64+0x8] ;  /* 0x0000080c0c0fa981 */ /* 0x000ee8000c1e1900 */
[----:B------:R-:W4:Y:S01]  /*0750*/  @!P3 LDG.E R24, desc[UR12][R12.64+0xc] ;  /* 0x00000c0c0c18b981 */ /* 0x000f22000c1e1900 */
[----:B0-----:R-:W-:-:S05]  /*0760*/  @!P0 IMAD.WIDE R6, R11, 0x4, R6 ;  /* 0x000000040b068825 */ /* 0x001fca00078e0206 */
[----:B------:R-:W5:Y:S01]  /*0770*/  @!P0 LDG.E R14, desc[UR12][R6.64] ;  /* 0x0000000c060e8981 */ /* 0x000f62000c1e1900 */
[----:B------:R-:W-:Y:S01]  /*0780*/  VIADD R0, R0, 0x4 ;  /* 0x0000000400007836 */ /* 0x000fe20000000000 */
[----:B--2---:R-:W-:Y:S08]  /*0790*/  @!P1 F2F.F64.F32 R10, R10 ;  /* 0x0000000a000a9310 */ /* 0x004ff00000201800 */
[----:B-----5:R-:W0:Y:S02]  /*07a0*/  @!P0 F2F.F64.F32 R8, R14 ;  /* 0x0000000e00088310 */ /* 0x020e240000201800 */
[----:B0-----:R-:W-:-:S06]  /*07b0*/  @!P0 DADD R16, R16, R8 ;  /* 0x0000000010108229 */ /* 0x001fcc0000000008 */
[----:B---3--:R-:W0:Y:S02]  /*07c0*/  @!P2 F2F.F64.F32 R8, R15 ;  /* 0x0000000f0008a310 */ /* 0x008e240000201800 */
[----:B------:R-:W-:-:S06]  /*07d0*/  @!P1 DADD R16, R16, R10 ;  /* 0x0000000010109229 */ /* 0x000fcc000000000a */
[----:B----4-:R-:W1:Y:S02]  /*07e0*/  @!P3 F2F.F64.F32 R6, R24 ;  /* 0x000000180006b310 */ /* 0x010e640000201800 */
[----:B0-----:R-:W-:-:S08]  /*07f0*/  @!P2 DADD R16, R16, R8 ;  /* 0x000000001010a229 */ /* 0x001fd00000000008 */
[----:B-1----:R-:W-:-:S11]  /*0800*/  @!P3 DADD R16, R16, R6 ;  /* 0x000000001010b229 */ /* 0x002fd60000000006 */
.L_x_3:
[----:B------:R-:W-:Y:S05]  /*0810*/  BRA.U !UP1, `(.L_x_2) ;  /* 0x0000000109947547 */ /* 0x000fea000b800000 */
[----:B------:R-:W0:Y:S01]  /*0820*/  LDCU UR5, c[0x0][0x398] ;  /* 0x00007300ff0577ac */ /* 0x000e220008000800 */
[----:B------:R-:W-:Y:S02]  /*0830*/  UISETP.NE.AND UP0, UPT, UR9, 0x1, UPT ;  /* 0x000000010900788c */ /* 0x000fe4000bf05270 */
[----:B0-----:R-:W-:-:S07]  /*0840*/  ULOP3.LUT UP1, URZ, UR5, 0x1, URZ, 0xc0, !UPT ;  /* 0x0000000105ff7892 */ /* 0x001fce000f82c0ff */
[----:B------:R-:W-:Y:S05]  /*0850*/  BRA.U !UP0, `(.L_x_4) ;  /* 0x0000000108507547 */ /* 0x000fea000b800000 */
[----:B------:R-:W-:-:S05]  /*0860*/  IMAD.WIDE.U32 R6, R0, 0x4, R20 ;  /* 0x0000000400067825 */ /* 0x000fca00078e0014 */
[----:B------:R-:W2:Y:S04]  /*0870*/  LDG.E R9, desc[UR12][R6.64] ;  /* 0x0000000c06097981 */ /* 0x000ea8000c1e1900 */
[----:B------:R-:W3:Y:S01]  /*0880*/  LDG.E R8, desc[UR12][R6.64+0x4] ;  /* 0x0000040c06087981 */ /* 0x000ee2000c1e1900 */
[----:B--2---:R-:W-:Y:S02]  /*0890*/  ISETP.NE.AND P0, PT, R9, RZ, PT ;  /* 0x000000ff0900720c */ /* 0x004fe40003f05270 */
[----:B---3--:R-:W-:-:S11]  /*08a0*/  ISETP.NE.AND P1, PT, R8, RZ, PT ;  /* 0x000000ff0800720c */ /* 0x008fd60003f25270 */
[----:B------:R-:W0:Y:S01]  /*08b0*/  @!P0 LDC.64 R8, c[0x0][0x390] ;  /* 0x0000e400ff088b82 */ /* 0x000e220000000a00 */
[C---:B------:R-:W-:Y:S01]  /*08c0*/  @!P0 IMAD.IADD R11, R5.reuse, 0x1, R0 ;  /* 0x00000001050b8824 */ /* 0x040fe200078e0200 */
[----:B------:R-:W-:-:S06]  /*08d0*/  @!P1 IADD3 R10, P2, PT, R5, R0, RZ ;  /* 0x00000000050a9210 */ /* 0x000fcc0007f5e0ff */
[----:B------:R-:W1:Y:S01]  /*08e0*/  @!P1 LDC.64 R12, c[0x0][0x390] ;  /* 0x0000e400ff0c9b82 */ /* 0x000e620000000a00 */
[----:B0-----:R-:W-:Y:S01]  /*08f0*/  @!P0 IMAD.WIDE R8, R11, 0x4, R8 ;  /* 0x000000040b088825 */ /* 0x001fe200078e0208 */
[----:B------:R-:W-:-:S05]  /*0900*/  @!P1 LEA.HI.X.SX32 R11, R5, RZ, 0x1, P2 ;  /* 0x000000ff050b9211 */ /* 0x000fca00010f0eff */
[----:B------:R-:W2:Y:S01]  /*0910*/  @!P0 LDG.E R8, desc[UR12][R8.64] ;  /* 0x0000000c08088981 */ /* 0x000ea2000c1e1900 */
[----:B-1----:R-:W-:-:S04]  /*0920*/  @!P1 LEA R12, P2, R10, R12, 0x2 ;  /* 0x0000000c0a0c9211 */ /* 0x002fc800078410ff */
[----:B------:R-:W-:-:S05]  /*0930*/  @!P1 LEA.HI.X R13, R10, R13, R11, 0x2, P2 ;  /* 0x0000000d0a0d9211 */ /* 0x000fca00010f140b */
[----:B------:R-:W3:Y:S01]  /*0940*/  @!P1 LDG.E R6, desc[UR12][R12.64+0x4] ;  /* 0x0000040c0c069981 */ /* 0x000ee2000c1e1900 */
[----:B------:R-:W-:Y:S01]  /*0950*/  VIADD R0, R0, 0x2 ;  /* 0x0000000200007836 */ /* 0x000fe20000000000 */
[----:B--2---:R-:W0:Y:S08]  /*0960*/  @!P0 F2F.F64.F32 R10, R8 ;  /* 0x00000008000a8310 */ /* 0x004e300000201800 */
[----:B---3--:R-:W1:Y:S01]  /*0970*/  @!P1 F2F.F64.F32 R6, R6 ;  /* 0x0000000600069310 */ /* 0x008e620000201800 */
[----:B0-----:R-:W-:-:S08]  /*0980*/  @!P0 DADD R16, R16, R10 ;  /* 0x0000000010108229 */ /* 0x001fd0000000000a */
[----:B-1----:R-:W-:-:S11]  /*0990*/  @!P1 DADD R16, R16, R6 ;  /* 0x0000000010109229 */ /* 0x002fd60000000006 */
.L_x_4:
[----:B------:R-:W-:Y:S05]  /*09a0*/  BRA.U !UP1, `(.L_x_2) ;  /* 0x0000000109307547 */ /* 0x000fea000b800000 */
[----:B------:R-:W-:-:S06]  /*09b0*/  IMAD.WIDE.U32 R6, R0, 0x4, R20 ;  /* 0x0000000400067825 */ /* 0x000fcc00078e0014 */
[----:B------:R-:W2:Y:S01]  /*09c0*/  LDG.E R6, desc[UR12][R6.64] ;  /* 0x0000000c06067981 */ /* 0x000ea2000c1e1900 */
[----:B------:R-:W-:Y:S01]  /*09d0*/  BSSY.RECONVERGENT B0, `(.L_x_2) ;  /* 0x0000009000007945 */ /* 0x000fe20003800200 */
[----:B--2---:R-:W-:-:S13]  /*09e0*/  ISETP.NE.AND P0, PT, R6, RZ, PT ;  /* 0x000000ff0600720c */ /* 0x004fda0003f05270 */
[----:B------:R-:W-:Y:S05]  /*09f0*/  @P0 BRA `(.L_x_5) ;  /* 0x0000000000180947 */ /* 0x000fea0003800000 */
[----:B------:R-:W0:Y:S01]  /*0a00*/  LDC.64 R6, c[0x0][0x390] ;  /* 0x0000e400ff067b82 */ /* 0x000e220000000a00 */
[----:B------:R-:W-:-:S04]  /*0a10*/  IMAD.IADD R9, R5, 0x1, R0 ;  /* 0x0000000105097824 */ /* 0x000fc800078e0200 */
[----:B0-----:R-:W-:-:S06]  /*0a20*/  IMAD.WIDE R6, R9, 0x4, R6 ;  /* 0x0000000409067825 */ /* 0x001fcc00078e0206 */
[----:B------:R-:W2:Y:S02]  /*0a30*/  LDG.E R6, desc[UR12][R6.64] ;  /* 0x0000000c06067981 */ /* 0x000ea4000c1e1900 */
[----:B--2---:R-:W0:Y:S02]  /*0a40*/  F2F.F64.F32 R8, R6 ;  /* 0x0000000600087310 */ /* 0x004e240000201800 */
[----:B0-----:R-:W-:-:S11]  /*0a50*/  DADD R16, R16, R8 ;  /* 0x0000000010107229 */ /* 0x001fd60000000008 */
.L_x_5:
[----:B------:R-:W-:Y:S05]  /*0a60*/  BSYNC.RECONVERGENT B0 ;  /* 0x0000000000007941 */ /* 0x000fea0003800200 */
.L_x_2:
[----:B------:R-:W0:Y:S01]  /*0a70*/  LDC.64 R14, c[0x0][0x3a0] ;  /* 0x0000e800ff0e7b82 */ /* 0x000e220000000a00 */
[----:B------:R-:W1:Y:S01]  /*0a80*/  LDCU UR5, c[0x0][0x398] ;  /* 0x00007300ff0577ac */ /* 0x000e620008000800 */
[----:B------:R-:W-:Y:S01]  /*0a90*/  BSSY.RECONVERGENT B0, `(.L_x_6) ;  /* 0x0000040000007945 */ /* 0x000fe20003800200 */
[----:B------:R-:W2:Y:S01]  /*0aa0*/  LDCU UR11, c[0x0][0x398] ;  /* 0x00007300ff0b77ac */ /* 0x000ea20008000800 */
[----:B0-----:R-:W-:-:S04]  /*0ab0*/  IMAD.WIDE R14, R2, 0x30, R14 ;  /* 0x00000030020e7825 */ /* 0x001fc800078e020e */
[----:B-12---:R-:W-:-:S07]  /*0ac0*/  IMAD.U32 R2, RZ, RZ, UR5 ;  /* 0x00000005ff027e24 */ /* 0x006fce000f8e00ff */
.L_x_11:
[----:B------:R-:W-:Y:S01]  /*0ad0*/  BSSY.RECONVERGENT B1, `(.L_x_7) ;  /* 0x0000008000017945 */ /* 0x000fe20003800200 */
.L_x_8:
[----:B------:R-:W-:-:S05]  /*0ae0*/  VIADD R2, R2, 0x1 ;  /* 0x0000000102027836 */ /* 0x000fca0000000000 */
[----:B------:R-:W-:-:S04]  /*0af0*/  ISETP.GE.AND P0, PT, R2, UR11, PT ;  /* 0x0000000b02007c0c */ /* 0x000fc8000bf06270 */
[----:B------:R-:W-:-:S05]  /*0b00*/  SEL R2, R2, RZ, !P0 ;  /* 0x000000ff02027207 */ /* 0x000fca0004000000 */
[----:B------:R-:W-:-:S05]  /*0b10*/  IMAD.WIDE R12, R2, 0x4, R20 ;  /* 0x00000004020c7825 */ /* 0x000fca00078e0214 */
[----:B------:R-:W2:Y:S02]  /*0b20*/  LDG.E R0, desc[UR12][R12.64] ;  /* 0x0000000c0c007981 */ /* 0x000ea4000c1e1900 */
[----:B--2---:R-:W-:-:S13]  /*0b30*/  ISETP.NE.AND P0, PT, R0, RZ, PT ;  /* 0x000000ff0000720c */ /* 0x004fda0003f05270 */
[----:B------:R-:W-:Y:S05]  /*0b40*/  @P0 BRA `(.L_x_8) ;  /* 0xfffffffc00e40947 */ /* 0x000fea000383ffff */
[----:B------:R-:W-:Y:S05]  /*0b50*/  BSYNC.RECONVERGENT B1 ;  /* 0x0000000000017941 */ /* 0x000fea0003800200 */
.L_x_7:
[----:B------:R-:W0:Y:S01]  /*0b60*/  LDC.64 R6, c[0x0][0x390] ;  /* 0x0000e400ff067b82 */ /* 0x000e220000000a00 */
[----:B------:R-:W-:-:S04]  /*0b70*/  IMAD.IADD R9, R2, 0x1, R5 ;  /* 0x0000000102097824 */ /* 0x000fc800078e0205 */
[----:B0-----:R-:W-:-:S05]  /*0b80*/  IMAD.WIDE R6, R9, 0x4, R6 ;  /* 0x0000000409067825 */ /* 0x001fca00078e0206 */
[----:B------:R-:W2:Y:S01]  /*0b90*/  LDG.E R26, desc[UR12][R6.64] ;  /* 0x0000000c061a7981 */ /* 0x000ea2000c1e1900 */
[----:B------:R-:W0:Y:S01]  /*0ba0*/  MUFU.RCP64H R9, R17 ;  /* 0x0000001100097308 */ /* 0x000e220000001800 */
[----:B------:R-:W-:Y:S01]  /*0bb0*/  IMAD.MOV.U32 R8, RZ, RZ, 0x1 ;  /* 0x00000001ff087424 */ /* 0x000fe200078e00ff */
[----:B------:R-:W-:Y:S05]  /*0bc0*/  BSSY.RECONVERGENT B1, `(.L_x_9) ;  /* 0x0000014000017945 */ /* 0x000fea0003800200 */
[----:B0-----:R-:W-:-:S08]  /*0bd0*/  DFMA R10, R8, -R16, 1 ;  /* 0x3ff00000080a742b */ /* 0x001fd00000000810 */
[----:B------:R-:W-:-:S08]  /*0be0*/  DFMA R10, R10, R10, R10 ;  /* 0x0000000a0a0a722b */ /* 0x000fd0000000000a */
[----:B------:R-:W-:-:S08]  /*0bf0*/  DFMA R10, R8, R10, R8 ;  /* 0x0000000a080a722b */ /* 0x000fd00000000008 */
[----:B------:R-:W-:-:S08]  /*0c00*/  DFMA R8, R10, -R16, 1 ;  /* 0x3ff000000a08742b */ /* 0x000fd00000000810 */
[----:B------:R-:W-:Y:S01]  /*0c10*/  DFMA R8, R10, R8, R10 ;  /* 0x000000080a08722b */ /* 0x000fe2000000000a */
[----:B--2---:R-:W0:Y:S07]  /*0c20*/  F2F.F64.F32 R26, R26 ;  /* 0x0000001a001a7310 */ /* 0x004e2e0000201800 */
[----:B0-----:R-:W-:Y:S01]  /*0c30*/  DMUL R10, R26, R8 ;  /* 0x000000081a0a7228 */ /* 0x001fe20000000000 */
[----:B------:R-:W-:-:S07]  /*0c40*/  FSETP.GEU.AND P1, PT, |R27|, 6.5827683646048100446e-37, PT ;  /* 0x036000001b00780b */ /* 0x000fce0003f2e200 */
[----:B------:R-:W-:-:S08]  /*0c50*/  DFMA R24, R10, -R16, R26 ;  /* 0x800000100a18722b */ /* 0x000fd0000000001a */
[----:B------:R-:W-:-:S10]  /*0c60*/  DFMA R6, R8, R24, R10 ;  /* 0x000000180806722b */ /* 0x000fd4000000000a */
[----:B------:R-:W-:-:S05]  /*0c70*/  FFMA R0, RZ, R17, R7 ;  /* 0x00000011ff007223 */ /* 0x000fca0000000007 */
[----:B------:R-:W-:-:S13]  /*0c80*/  FSETP.GT.AND P0, PT, |R0|, 1.469367938527859385e-39, PT ;  /* 0x001000000000780b */ /* 0x000fda0003f04200 */
[----:B------:R-:W-:Y:S05]  /*0c90*/  @P0 BRA P1, `(.L_x_10) ;  /* 0x0000000000180947 */ /* 0x000fea0000800000 */
[----:B------:R-:W-:Y:S01]  /*0ca0*/  IMAD.MOV.U32 R8, RZ, RZ, R16 ;  /* 0x000000ffff087224 */ /* 0x000fe200078e0010 */
[----:B------:R-:W-:Y:S01]  /*0cb0*/  MOV R0, 0xce0 ;  /* 0x00000ce000007802 */ /* 0x000fe20000000f00 */
[----:B------:R-:W-:-:S07]  /*0cc0*/  IMAD.MOV.U32 R9, RZ, RZ, R17 ;  /* 0x000000ffff097224 */ /* 0x000fce00078e0011 */
[----:B------:R-:W-:Y:S05]  /*0cd0*/  CALL.REL.NOINC `($__internal_0_$__cuda_sm20_div_rn_f64_full) ;  /* 0x0000000000c07944 */ /* 0x000fea0003c00000 */
[----:B------:R-:W-:Y:S02]  /*0ce0*/  IMAD.MOV.U32 R6, RZ, RZ, R26 ;  /* 0x000000ffff067224 */ /* 0x000fe400078e001a */
[----:B------:R-:W-:-:S07]  /*0cf0*/  IMAD.MOV.U32 R7, RZ, RZ, R27 ;  /* 0x000000ffff077224 */ /* 0x000fce00078e001b */
.L_x_10:
[----:B------:R-:W-:Y:S05]  /*0d00*/  BSYNC.RECONVERGENT B1 ;  /* 0x0000000000017941 */ /* 0x000fea0003800200 */
.L_x_9:
[----:B------:R-:W2:Y:S04]  /*0d10*/  LDG.E.64 R8, desc[UR12][R14.64] ;  /* 0x0000000c0e087981 */ /* 0x000ea8000c1e1b00 */
[----:B------:R-:W3:Y:S04]  /*0d20*/  LDG.E.64 R10, desc[UR12][R14.64+0x10] ;  /* 0x0000100c0e0a7981 */ /* 0x000ee8000c1e1b00 */
[----:B------:R-:W4:Y:S01]  /*0d30*/  LDG.E.64 R24, desc[UR12][R14.64+0x8] ;  /* 0x0000080c0e187981 */ /* 0x000f22000c1e1b00 */
[----:B------:R-:W0:Y:S01]  /*0d40*/  F2F.F32.F64 R6, R6 ;  /* 0x0000000600067310 */ /* 0x000e220000301000 */
[----:B--2---:R-:W-:Y:S01]  /*0d50*/  SHF.R.U32.HI R0, RZ, 0x2, R9 ;  /* 0x00000002ff007819 */ /* 0x004fe20000011609 */
[----:B------:R-:W-:-:S03]  /*0d60*/  VIADD R8, R8, 0x587c5 ;  /* 0x000587c508087836 */ /* 0x000fc60000000000 */
[----:B------:R-:W-:Y:S01]  /*0d70*/  LOP3.LUT R0, R0, R9, RZ, 0x3c, !PT ;  /* 0x0000000900007212 */ /* 0x000fe200078e3cff */
[----:B---3--:R-:W-:Y:S02]  /*0d80*/  IMAD.SHL.U32 R26, R11, 0x10, RZ ;  /* 0x000000100b1a7824 */ /* 0x008fe400078e00ff */
[----:B------:R-:W-:Y:S02]  /*0d90*/  IMAD.MOV.U32 R27, RZ, RZ, R10 ;  /* 0x000000ffff1b7224 */ /* 0x000fe400078e000a */
[----:B------:R-:W-:-:S05]  /*0da0*/  IMAD.SHL.U32 R9, R0, 0x2, RZ ;  /* 0x0000000200097824 */ /* 0x000fca00078e00ff */
[----:B------:R-:W-:Y:S01]  /*0db0*/  LOP3.LUT R9, R11, R26, R9, 0x96, !PT ;  /* 0x0000001a0b097212 */ /* 0x000fe200078e9609 */
[----:B----4-:R-:W-:-:S03]  /*0dc0*/  IMAD.MOV.U32 R26, RZ, RZ, R25 ;  /* 0x000000ffff1a7224 */ /* 0x010fc600078e0019 */
[----:B------:R-:W-:Y:S01]  /*0dd0*/  LOP3.LUT R25, R9, R0, RZ, 0x3c, !PT ;  /* 0x0000000009197212 */ /* 0x000fe200078e3cff */
[----:B------:R-:W-:Y:S01]  /*0de0*/  IMAD.MOV.U32 R9, RZ, RZ, R24 ;  /* 0x000000ffff097224 */ /* 0x000fe200078e0018 */
[----:B------:R1:W-:Y:S01]  /*0df0*/  STG.E.64 desc[UR12][R14.64+0x8], R26 ;  /* 0x0000081a0e007986 */ /* 0x0003e2000c101b0c */
[----:B------:R-:W-:Y:S02]  /*0e00*/  IMAD.MOV.U32 R24, RZ, RZ, R11 ;  /* 0x000000ffff187224 */ /* 0x000fe400078e000b */
[----:B------:R-:W-:Y:S01]  /*0e10*/  IMAD.IADD R0, R25, 0x1, R8 ;  /* 0x0000000119007824 */ /* 0x000fe200078e0208 */
[----:B------:R1:W-:Y:S01]  /*0e20*/  STG.E.64 desc[UR12][R14.64], R8 ;  /* 0x000000080e007986 */ /* 0x0003e2000c101b0c */
[----:B------:R-:W-:-:S03]  /*0e30*/  IMAD.MOV.U32 R11, RZ, RZ, 0x2f800000 ;  /* 0x2f800000ff0b7424 */ /* 0x000fc600078e00ff */
[----:B------:R-:W-:Y:S01]  /*0e40*/  I2FP.F32.U32 R0, R0 ;  /* 0x0000000000007245 */ /* 0x000fe20000201000 */
[----:B------:R1:W-:Y:S04]  /*0e50*/  STG.E.64 desc[UR12][R14.64+0x10], R24 ;  /* 0x000010180e007986 */ /* 0x0003e8000c101b0c */
[----:B------:R-:W-:-:S05]  /*0e60*/  FFMA R11, R0, R11, 1.1641532182693481445e-10 ;  /* 0x2f000000000b7423 */ /* 0x000fca000000000b */
[----:B0-----:R-:W-:-:S13]  /*0e70*/  FSETP.GEU.AND P0, PT, R11, R6, PT ;  /* 0x000000060b00720b */ /* 0x001fda0003f0e000 */
[----:B-1----:R-:W-:Y:S05]  /*0e80*/  @P0 BRA `(.L_x_11) ;  /* 0xfffffffc00100947 */ /* 0x002fea000383ffff */
[----:B------:R-:W-:Y:S05]  /*0e90*/  BSYNC.RECONVERGENT B0 ;  /* 0x0000000000007941 */ /* 0x000fea0003800200 */
.L_x_6:
[----:B------:R-:W-:Y:S01]  /*0ea0*/  IMAD.U32 R7, RZ, RZ, UR10 ;  /* 0x0000000aff077e24 */ /* 0x000fe2000f8e00ff */
[----:B------:R0:W-:Y:S01]  /*0eb0*/  STG.E desc[UR12][R22.64+0x4], R2 ;  /* 0x0000040216007986 */ /* 0x0001e2000c10190c */
[----:B------:R-:W-:Y:S01]  /*0ec0*/  IMAD.MOV.U32 R11, RZ, RZ, 0x1 ;  /* 0x00000001ff0b7424 */ /* 0x000fe200078e00ff */
[----:B------:R-:W1:Y:S01]  /*0ed0*/  LDC.64 R8, c[0x0][0x388] ;  /* 0x0000e200ff087b82 */ /* 0x000e620000000a00 */
[----:B------:R-:W-:Y:S01]  /*0ee0*/  IMAD.WIDE.U32 R6, R7, 0x4, R18 ;  /* 0x0000000407067825 */ /* 0x000fe200078e0012 */
[----:B------:R-:W2:Y:S02]  /*0ef0*/  LDCU UR5, c[0x0][0x398] ;  /* 0x00007300ff0577ac */ /* 0x000ea40008000800 */
[----:B------:R0:W-:Y:S04]  /*0f00*/  STG.E desc[UR12][R12.64], R11 ;  /* 0x0000000b0c007986 */ /* 0x0001e8000c10190c */
[----:B------:R0:W-:Y:S04]  /*0f10*/  STG.E desc[UR12][R6.64+0x644], R2 ;  /* 0x0006440206007986 */ /* 0x0001e8000c10190c */
[----:B------:R-:W2:Y:S02]  /*0f20*/  LDG.E R5, desc[UR12][R22.64] ;  /* 0x0000000c16057981 */ /* 0x000ea4000c1e1900 */
[----:B--2---:R-:W-:-:S04]  /*0f30*/  IMAD R5, R5, UR5, R2 ;  /* 0x0000000505057c24 */ /* 0x004fc8000f8e0202 */
[----:B-1----:R-:W-:Y:S02]  /*0f40*/  IMAD.WIDE R8, R5, 0x4, R8 ;  /* 0x0000000405087825 */ /* 0x002fe400078e0208 */
[----:B------:R-:W2:Y:S04]  /*0f50*/  LDG.E R5, desc[UR12][R22.64+0xc88] ;  /* 0x000c880c16057981 */ /* 0x000ea8000c1e1900 */
[----:B------:R-:W2:Y:S01]  /*0f60*/  LDG.E R8, desc[UR12][R8.64] ;  /* 0x0000000c08087981 */ /* 0x000ea2000c1e1900 */
[----:B------:R-:W-:-:S03]  /*0f70*/  UIADD3 UR10, UPT, UPT, UR10, 0x1, URZ ;  /* 0x000000010a0a7890 */ /* 0x000fc6000fffe0ff */
[----:B------:R0:W-:Y:S01]  /*0f80*/  STG.E desc[UR12][R22.64], R2 ;  /* 0x0000000216007986 */ /* 0x0001e2000c10190c */
[----:B------:R-:W-:Y:S01]  /*0f90*/  UISETP.NE.AND UP0, UPT, UR10, UR5, UPT ;  /* 0x000000050a00728c */ /* 0x000fe2000bf05270 */
[----:B--2---:R-:W-:-:S05]  /*0fa0*/  FADD R5, R8, R5 ;  /* 0x0000000508057221 */ /* 0x004fca0000000000 */
[----:B------:R0:W-:Y:S03]  /*0fb0*/  STG.E desc[UR12][R22.64+0xc88], R5 ;  /* 0x000c880516007986 */ /* 0x0001e6000c10190c */
[----:B------:R-:W-:Y:S05]  /*0fc0*/  BRA.U UP0, `(.L_x_12) ;  /* 0xfffffff100747547 */ /* 0x000fea000b83ffff */
[----:B------:R-:W-:Y:S05]  /*0fd0*/  EXIT ;  /* 0x000000000000794d */ /* 0x000fea0003800000 */
        .weak           $__internal_0_$__cuda_sm20_div_rn_f64_full
        .type           $__internal_0_$__cuda_sm20_div_rn_f64_full,@function
        .size           $__internal_0_$__cuda_sm20_div_rn_f64_full,(.L_x_66 - $__internal_0_$__cuda_sm20_div_rn_f64_full)
$__internal_0_$__cuda_sm20_div_rn_f64_full:
[C---:B------:R-:W-:Y:S01]  /*0fe0*/  FSETP.GEU.AND P0, PT, |R9|.reuse, 1.469367938527859385e-39, PT ;  /* 0x001000000900780b */ /* 0x040fe20003f0e200 */
[----:B------:R-:W-:Y:S01]  /*0ff0*/  IMAD.MOV.U32 R7, RZ, RZ, R27 ;  /* 0x000000ffff077224 */ /* 0x000fe200078e001b */
[C---:B------:R-:W-:Y:S01]  /*1000*/  LOP3.LUT R10, R9.reuse, 0x800fffff, RZ, 0xc0, !PT ;  /* 0x800fffff090a7812 */ /* 0x040fe200078ec0ff */
[----:B------:R-:W-:Y:S01]  /*1010*/  IMAD.MOV.U32 R24, RZ, RZ, 0x1 ;  /* 0x00000001ff187424 */ /* 0x000fe200078e00ff */
[----:B------:R-:W-:Y:S01]  /*1020*/  LOP3.LUT R35, R9, 0x7ff00000, RZ, 0xc0, !PT ;  /* 0x7ff0000009237812 */ /* 0x000fe200078ec0ff */
[----:B------:R-:W-:Y:S01]  /*1030*/  IMAD.MOV.U32 R33, RZ, RZ, 0x1ca00000 ;  /* 0x1ca00000ff217424 */ /* 0x000fe200078e00ff */
[----:B------:R-:W-:Y:S01]  /*1040*/  LOP3.LUT R11, R10, 0x3ff00000, RZ, 0xfc, !PT ;  /* 0x3ff000000a0b7812 */ /* 0x000fe200078efcff */
[----:B------:R-:W-:Y:S01]  /*1050*/  IMAD.MOV.U32 R10, RZ, RZ, R8 ;  /* 0x000000ffff0a7224 */ /* 0x000fe200078e0008 */
[C---:B------:R-:W-:Y:S01]  /*1060*/  FSETP.GEU.AND P2, PT, |R7|.reuse, 1.469367938527859385e-39, PT ;  /* 0x001000000700780b */ /* 0x040fe20003f4e200 */
[----:B------:R-:W-:Y:S01]  /*1070*/  IMAD.MOV.U32 R6, RZ, RZ, R26 ;  /* 0x000000ffff067224 */ /* 0x000fe200078e001a */
[----:B------:R-:W-:Y:S01]  /*1080*/  LOP3.LUT R32, R7, 0x7ff00000, RZ, 0xc0, !PT ;  /* 0x7ff0000007207812 */ /* 0x000fe200078ec0ff */
[----:B------:R-:W-:Y:S02]  /*1090*/  BSSY.RECONVERGENT B2, `(.L_x_13) ;  /* 0x000004e000027945 */ /* 0x000fe40003800200 */
[----:B------:R-:W-:Y:S01]  /*10a0*/  @!P0 DMUL R10, R8, 8.98846567431157953865e+307 ;  /* 0x7fe00000080a8828 */ /* 0x000fe20000000000 */
[----:B------:R-:W-:-:S05]  /*10b0*/  ISETP.GE.U32.AND P1, PT, R32, R35, PT ;  /* 0x000000232000720c */ /* 0x000fca0003f26070 */
[----:B------:R-:W0:Y:S02]  /*10c0*/  MUFU.RCP64H R25, R11 ;  /* 0x0000000b00197308 */ /* 0x000e240000001800 */
[----:B------:R-:W-:Y:S02]  /*10d0*/  @!P2 LOP3.LUT R27, R9, 0x7ff00000, RZ, 0xc0, !PT ;  /* 0x7ff00000091ba812 */ /* 0x000fe400078ec0ff */
[----:B------:R-:W-:Y:S02]  /*10e0*/  @!P0 LOP3.LUT R35, R11, 0x7ff00000, RZ, 0xc0, !PT ;  /* 0x7ff000000b238812 */ /* 0x000fe400078ec0ff */
[----:B------:R-:W-:-:S04]  /*10f0*/  @!P2 ISETP.GE.U32.AND P3, PT, R32, R27, PT ;  /* 0x0000001b2000a20c */ /* 0x000fc80003f66070 */
[----:B------:R-:W-:-:S04]  /*1100*/  @!P2 SEL R27, R33, 0x63400000, !P3 ;  /* 0x63400000211ba807 */ /* 0x000fc80005800000 */
[----:B------:R-:W-:Y:S01]  /*1110*/  @!P2 LOP3.LUT R30, R27, 0x80000000, R7, 0xf8, !PT ;  /* 0x800000001b1ea812 */ /* 0x000fe200078ef807 */
[----:B0-----:R-:W-:-:S03]  /*1120*/  DFMA R28, R24, -R10, 1 ;  /* 0x3ff00000181c742b */ /* 0x001fc6000000080a */
[----:B------:R-:W-:Y:S01]  /*1130*/  @!P2 LOP3.LUT R31, R30, 0x100000, RZ, 0xfc, !PT ;  /* 0x001000001e1fa812 */ /* 0x000fe200078efcff */
[----:B------:R-:W-:-:S04]  /*1140*/  @!P2 IMAD.MOV.U32 R30, RZ, RZ, RZ ;  /* 0x000000ffff1ea224 */ /* 0x000fc800078e00ff */
[----:B------:R-:W-:-:S08]  /*1150*/  DFMA R28, R28, R28, R28 ;  /* 0x0000001c1c1c722b */ /* 0x000fd0000000001c */
[----:B------:R-:W-:Y:S01]  /*1160*/  DFMA R28, R24, R28, R24 ;  /* 0x0000001c181c722b */ /* 0x000fe20000000018 */
[----:B------:R-:W-:Y:S01]  /*1170*/  SEL R25, R33, 0x63400000, !P1 ;  /* 0x6340000021197807 */ /* 0x000fe20004800000 */
[----:B------:R-:W-:-:S03]  /*1180*/  IMAD.MOV.U32 R24, RZ, RZ, R6 ;  /* 0x000000ffff187224 */ /* 0x000fc600078e0006 */
[----:B------:R-:W-:-:S03]  /*1190*/  LOP3.LUT R25, R25, 0x800fffff, R7, 0xf8, !PT ;  /* 0x800fffff19197812 */ /* 0x000fc600078ef807 */
[----:B------:R-:W-:-:S03]  /*11a0*/  DFMA R26, R28, -R10, 1 ;  /* 0x3ff000001c1a742b */ /* 0x000fc6000000080a */
[----:B------:R-:W-:-:S05]  /*11b0*/  @!P2 DFMA R24, R24, 2, -R30 ;  /* 0x400000001818a82b */ /* 0x000fca000000081e */
[----:B------:R-:W-:-:S08]  /*11c0*/  DFMA R26, R28, R26, R28 ;  /* 0x0000001a1c1a722b */ /* 0x000fd0000000001c */
[----:B------:R-:W-:-:S08]  /*11d0*/  DMUL R28, R26, R24 ;  /* 0x000000181a1c7228 */ /* 0x000fd00000000000 */
[----:B------:R-:W-:-:S08]  /*11e0*/  DFMA R30, R28, -R10, R24 ;  /* 0x8000000a1c1e722b */ /* 0x000fd00000000018 */
[----:B------:R-:W-:Y:S01]  /*11f0*/  DFMA R30, R26, R30, R28 ;  /* 0x0000001e1a1e722b */ /* 0x000fe2000000001c */
[----:B------:R-:W-:Y:S01]  /*1200*/  IMAD.MOV.U32 R28, RZ, RZ, R32 ;  /* 0x000000ffff1c7224 */ /* 0x000fe200078e0020 */
[----:B------:R-:W-:-:S05]  /*1210*/  @!P2 LOP3.LUT R28, R25, 0x7ff00000, RZ, 0xc0, !PT ;  /* 0x7ff00000191ca812 */ /* 0x000fca00078ec0ff */
[----:B------:R-:W-:-:S05]  /*1220*/  VIADD R26, R28, 0xffffffff ;  /* 0xffffffff1c1a7836 */ /* 0x000fca0000000000 */
[----:B------:R-:W-:Y:S01]  /*1230*/  ISETP.GT.U32.AND P0, PT, R26, 0x7feffffe, PT ;  /* 0x7feffffe1a00780c */ /* 0x000fe20003f04070 */
[----:B------:R-:W-:-:S05]  /*1240*/  VIADD R26, R35, 0xffffffff ;  /* 0xffffffff231a7836 */ /* 0x000fca0000000000 */
[----:B------:R-:W-:-:S13]  /*1250*/  ISETP.GT.U32.OR P0, PT, R26, 0x7feffffe, P0 ;  /* 0x7feffffe1a00780c */ /* 0x000fda0000704470 */
[----:B------:R-:W-:Y:S05]  /*1260*/  @P0 BRA `(.L_x_14) ;  /* 0x00000000006c0947 */ /* 0x000fea0003800000 */
[----:B------:R-:W-:-:S04]  /*1270*/  LOP3.LUT R7, R9, 0x7ff00000, RZ, 0xc0, !PT ;  /* 0x7ff0000009077812 */ /* 0x000fc800078ec0ff */
[CC--:B------:R-:W-:Y:S02]  /*1280*/  VIADDMNMX R6, R32.reuse, -R7.reuse, 0xb9600000, !PT ;  /* 0xb960000020067446 */ /* 0x0c0fe40007800907 */
[----:B------:R-:W-:Y:S02]  /*1290*/  ISETP.GE.U32.AND P0, PT, R32, R7, PT ;  /* 0x000000072000720c */ /* 0x000fe40003f06070 */
[----:B------:R-:W-:Y:S02]  /*12a0*/  VIMNMX R6, PT, PT, R6, 0x46a00000, PT ;  /* 0x46a0000006067848 */ /* 0x000fe40003fe0100 */
[----:B------:R-:W-:-:S05]  /*12b0*/  SEL R33, R33, 0x63400000, !P0 ;  /* 0x6340000021217807 */ /* 0x000fca0004000000 */
[----:B------:R-:W-:Y:S02]  /*12c0*/  IMAD.IADD R28, R6, 0x1, -R33 ;  /* 0x00000001061c7824 */ /* 0x000fe400078e0a21 */
[----:B------:R-:W-:Y:S02]  /*12d0*/  IMAD.MOV.U32 R6, RZ, RZ, RZ ;  /* 0x000000ffff067224 */ /* 0x000fe400078e00ff */
[----:B------:R-:W-:-:S06]  /*12e0*/  VIADD R7, R28, 0x7fe00000 ;  /* 0x7fe000001c077836 */ /* 0x000fcc0000000000 */
[----:B------:R-:W-:-:S10]  /*12f0*/  DMUL R26, R30, R6 ;  /* 0x000000061e1a7228 */ /* 0x000fd40000000000 */
[----:B------:R-:W-:-:S13]  /*1300*/  FSETP.GTU.AND P0, PT, |R27|, 1.469367938527859385e-39, PT ;  /* 0x001000001b00780b */ /* 0x000fda0003f0c200 */
[----:B------:R-:W-:Y:S05]  /*1310*/  @P0 BRA `(.L_x_15) ;  /* 0x0000000000940947 */ /* 0x000fea0003800000 */
[----:B------:R-:W-:Y:S01]  /*1320*/  DFMA R10, R30, -R10, R24 ;  /* 0x8000000a1e0a722b */ /* 0x000fe20000000018 */
[----:B------:R-:W-:-:S09]  /*1330*/  IMAD.MOV.U32 R8, RZ, RZ, RZ ;  /* 0x000000ffff087224 */ /* 0x000fd200078e00ff */
[C---:B------:R-:W-:Y:S02]  /*1340*/  FSETP.NEU.AND P0, PT, R11.reuse, RZ, PT ;  /* 0x000000ff0b00720b */ /* 0x040fe40003f0d000 */
[----:B------:R-:W-:-:S04]  /*1350*/  LOP3.LUT R25, R11, 0x80000000, R9, 0x48, !PT ;  /* 0x800000000b197812 */ /* 0x000fc800078e4809 */
[----:B------:R-:W-:-:S07]  /*1360*/  LOP3.LUT R9, R25, R7, RZ, 0xfc, !PT ;  /* 0x0000000719097212 */ /* 0x000fce00078efcff */
[----:B------:R-:W-:Y:S05]  /*1370*/  @!P0 BRA `(.L_x_15) ;  /* 0x00000000007c8947 */ /* 0x000fea0003800000 */
[----:B------:R-:W-:Y:S01]  /*1380*/  IMAD.MOV R7, RZ, RZ, -R28 ;  /* 0x000000ffff077224 */ /* 0x000fe200078e0a1c */
[----:B------:R-:W-:Y:S01]  /*1390*/  DMUL.RP R8, R30, R8 ;  /* 0x000000081e087228 */ /* 0x000fe20000008000 */
[----:B------:R-:W-:-:S06]  /*13a0*/  IMAD.MOV.U32 R6, RZ, RZ, RZ ;  /* 0x000000ffff067224 */ /* 0x000fcc00078e00ff */
[----:B------:R-:W-:-:S03]  /*13b0*/  DFMA R6, R26, -R6, R30 ;  /* 0x800000061a06722b */ /* 0x000fc6000000001e */
[----:B------:R-:W-:-:S03]  /*13c0*/  LOP3.LUT R25, R9, R25, RZ, 0x3c, !PT ;  /* 0x0000001909197212 */ /* 0x000fc600078e3cff */
[----:B------:R-:W-:-:S04]  /*13d0*/  IADD3 R6, PT, PT, -R28, -0x43300000, RZ ;  /* 0xbcd000001c067810 */ /* 0x000fc80007ffe1ff */
[----:B------:R-:W-:-:S04]  /*13e0*/  FSETP.NEU.AND P0, PT, |R7|, R6, PT ;  /* 0x000000060700720b */ /* 0x000fc80003f0d200 */
[----:B------:R-:W-:Y:S02]  /*13f0*/  FSEL R26, R8, R26, !P0 ;  /* 0x0000001a081a7208 */ /* 0x000fe40004000000 */
[----:B------:R-:W-:Y:S01]  /*1400*/  FSEL R27, R25, R27, !P0 ;  /* 0x0000001b191b7208 */ /* 0x000fe20004000000 */
[----:B------:R-:W-:Y:S06]  /*1410*/  BRA `(.L_x_15) ;  /* 0x0000000000547947 */ /* 0x000fec0003800000 */
.L_x_14:
[----:B------:R-:W-:-:S14]  /*1420*/  DSETP.NAN.AND P0, PT, R6, R6, PT ;  /* 0x000000060600722a */ /* 0x000fdc0003f08000 */
[----:B------:R-:W-:Y:S05]  /*1430*/  @P0 BRA `(.L_x_16) ;  /* 0x0000000000440947 */ /* 0x000fea0003800000 */
[----:B------:R-:W-:-:S14]  /*1440*/  DSETP.NAN.AND P0, PT, R8, R8, PT ;  /* 0x000000080800722a */ /* 0x000fdc0003f08000 */
[----:B------:R-:W-:Y:S05]  /*1450*/  @P0 BRA `(.L_x_17) ;  /* 0x0000000000300947 */ /* 0x000fea0003800000 */
[----:B------:R-:W-:Y:S01]  /*1460*/  ISETP.NE.AND P0, PT, R28, R35, PT ;  /* 0x000000231c00720c */ /* 0x000fe20003f05270 */
[----:B------:R-:W-:Y:S02]  /*1470*/  IMAD.MOV.U32 R26, RZ, RZ, 0x0 ;  /* 0x00000000ff1a7424 */ /* 0x000fe400078e00ff */
[----:B------:R-:W-:-:S10]  /*1480*/  IMAD.MOV.U32 R27, RZ, RZ, -0x80000 ;  /* 0xfff80000ff1b7424 */ /* 0x000fd400078e00ff */
[----:B------:R-:W-:Y:S05]  /*1490*/  @!P0 BRA `(.L_x_15) ;  /* 0x0000000000348947 */ /* 0x000fea0003800000 */
[----:B------:R-:W-:Y:S02]  /*14a0*/  ISETP.NE.AND P0, PT, R28, 0x7ff00000, PT ;  /* 0x7ff000001c00780c */ /* 0x000fe40003f05270 */
[----:B------:R-:W-:Y:S02]  /*14b0*/  LOP3.LUT R27, R7, 0x80000000, R9, 0x48, !PT ;  /* 0x80000000071b7812 */ /* 0x000fe400078e4809 */
[----:B------:R-:W-:-:S13]  /*14c0*/  ISETP.EQ.OR P0, PT, R35, RZ, !P0 ;  /* 0x000000ff2300720c */ /* 0x000fda0004702670 */
[----:B------:R-:W-:Y:S01]  /*14d0*/  @P0 LOP3.LUT R6, R27, 0x7ff00000, RZ, 0xfc, !PT ;  /* 0x7ff000001b060812 */ /* 0x000fe200078efcff */
[----:B------:R-:W-:Y:S02]  /*14e0*/  @!P0 IMAD.MOV.U32 R26, RZ, RZ, RZ ;  /* 0x000000ffff1a8224 */ /* 0x000fe400078e00ff */
[----:B------:R-:W-:Y:S02]  /*14f0*/  @P0 IMAD.MOV.U32 R26, RZ, RZ, RZ ;  /* 0x000000ffff1a0224 */ /* 0x000fe400078e00ff */
[----:B------:R-:W-:Y:S01]  /*1500*/  @P0 IMAD.MOV.U32 R27, RZ, RZ, R6 ;  /* 0x000000ffff1b0224 */ /* 0x000fe200078e0006 */
[----:B------:R-:W-:Y:S06]  /*1510*/  BRA `(.L_x_15) ;  /* 0x0000000000147947 */ /* 0x000fec0003800000 */
.L_x_17:
[----:B------:R-:W-:Y:S01]  /*1520*/  LOP3.LUT R27, R9, 0x80000, RZ, 0xfc, !PT ;  /* 0x00080000091b7812 */ /* 0x000fe200078efcff */
[----:B------:R-:W-:Y:S01]  /*1530*/  IMAD.MOV.U32 R26, RZ, RZ, R8 ;  /* 0x000000ffff1a7224 */ /* 0x000fe200078e0008 */
[----:B------:R-:W-:Y:S06]  /*1540*/  BRA `(.L_x_15) ;  /* 0x0000000000087947 */ /* 0x000fec0003800000 */
.L_x_16:
[----:B------:R-:W-:Y:S01]  /*1550*/  LOP3.LUT R27, R7, 0x80000, RZ, 0xfc, !PT ;  /* 0x00080000071b7812 */ /* 0x000fe200078efcff */
[----:B------:R-:W-:-:S07]  /*1560*/  IMAD.MOV.U32 R26, RZ, RZ, R6 ;  /* 0x000000ffff1a7224 */ /* 0x000fce00078e0006 */
.L_x_15:
[----:B------:R-:W-:Y:S05]  /*1570*/  BSYNC.RECONVERGENT B2 ;  /* 0x0000000000027941 */ /* 0x000fea0003800200 */
.L_x_13:
[----:B------:R-:W-:Y:S02]  /*1580*/  IMAD.MOV.U32 R6, RZ, RZ, R0 ;  /* 0x000000ffff067224 */ /* 0x000fe400078e0000 */
[----:B------:R-:W-:-:S04]  /*1590*/  IMAD.MOV.U32 R7, RZ, RZ, 0x0 ;  /* 0x00000000ff077424 */ /* 0x000fc800078e00ff */
[----:B------:R-:W-:Y:S05]  /*15a0*/  RET.REL.NODEC R6 `(_Z18construct_solutionP9ANT_CLASSPfS1_iP17curandStateXORWOW) ;  /* 0xffffffe806947950 */ /* 0x000fea0003c3ffff */
.L_x_18:
[----:B------:R-:W-:-:S00]  /*15b0*/  BRA `(.L_x_18) ;  /* 0xfffffffc00fc7947 */ /* 0x000fc0000383ffff */
[----:B------:R-:W-:-:S00]  /*15c0*/  NOP ;  /* 0x0000000000007918 */ /* 0x000fc00000000000 */
        /* <DEDUP_REMOVED lines=11> */
.L_x_66:


//--------------------- .text._Z11tau_updatesPfS_S_i --------------------------
	.section	.text._Z11tau_updatesPfS_S_i,"ax",@progbits
	.align	128
        .global         _Z11tau_updatesPfS_S_i
        .type           _Z11tau_updatesPfS_S_i,@function
        .size           _Z11tau_updatesPfS_S_i,(.L_x_67 - _Z11tau_updatesPfS_S_i)
        .other          _Z11tau_updatesPfS_S_i,@"STO_CUDA_ENTRY STV_DEFAULT"
_Z11tau_updatesPfS_S_i:
.text._Z11tau_updatesPfS_S_i:
[----:B------:R-:W-:Y:S01]  /*0000*/  LDC R1, c[0x0][0x37c] ;  /* 0x0000df00ff017b82 */ /* 0x000fe20000000800 */
[----:B------:R-:W0:Y:S07]  /*0010*/  S2R R0, SR_TID.Y ;  /* 0x0000000000007919 */ /* 0x000e2e0000002200 */
[----:B------:R-:W0:Y:S01]  /*0020*/  S2UR UR4, SR_CTAID.Y ;  /* 0x00000000000479c3 */ /* 0x000e220000002600 */
[----:B------:R-:W1:Y:S01]  /*0030*/  LDCU UR6, c[0x0][0x398] ;  /* 0x00007300ff0677ac */ /* 0x000e620008000800 */
[----:B------:R-:W2:Y:S06]  /*0040*/  S2R R5, SR_TID.X ;  /* 0x0000000000057919 */ /* 0x000eac0000002100 */
[----:B------:R-:W0:Y:S08]  /*0050*/  LDC R3, c[0x0][0x364] ;  /* 0x0000d900ff037b82 */ /* 0x000e300000000800 */
[----:B------:R-:W2:Y:S08]  /*0060*/  S2UR UR5, SR_CTAID.X ;  /* 0x00000000000579c3 */ /* 0x000eb00000002500 */
[----:B------:R-:W2:Y:S01]  /*0070*/  LDC R2, c[0x0][0x360] ;  /* 0x0000d800ff027b82 */ /* 0x000ea20000000800 */
[----:B0-----:R-:W-:-:S02]  /*0080*/  IMAD R3, R3, UR4, R0 ;  /* 0x0000000403037c24 */ /* 0x001fc4000f8e0200 */
[----:B--2---:R-:W-:-:S05]  /*0090*/  IMAD R0, R2, UR5, R5 ;  /* 0x0000000502007c24 */ /* 0x004fca000f8e0205 */
[----:B------:R-:W-:-:S04]  /*00a0*/  VIMNMX R2, PT, PT, R3, R0, !PT ;  /* 0x0000000003027248 */ /* 0x000fc80007fe0100 */
[----:B-1----:R-:W-:-:S13]  /*00b0*/  ISETP.GE.AND P0, PT, R2, UR6, PT ;  /* 0x0000000602007c0c */ /* 0x002fda000bf06270 */
[----:B------:R-:W-:Y:S05]  /*00c0*/  @P0 EXIT ;  /* 0x000000000000094d */ /* 0x000fea0003800000 */
[----:B------:R-:W0:Y:S01]  /*00d0*/  LDC.64 R4, c[0x0][0x390] ;  /* 0x0000e400ff047b82 */ /* 0x000e220000000a00 */
[----:B------:R-:W1:Y:S01]  /*00e0*/  LDCU.64 UR4, c[0x0][0x358] ;  /* 0x00006b00ff0477ac */ /* 0x000e620008000a00 */
[----:B------:R-:W-:-:S04]  /*00f0*/  IMAD R3, R3, UR6, R0 ;  /* 0x0000000603037c24 */ /* 0x000fc8000f8e0200 */
[----:B0-----:R-:W-:-:S05]  /*0100*/  IMAD.WIDE R4, R3, 0x4, R4 ;  /* 0x0000000403047825 */ /* 0x001fca00078e0204 */
[----:B-1----:R-:W2:Y:S01]  /*0110*/  LDG.E R0, desc[UR4][R4.64] ;  /* 0x0000000404007981 */ /* 0x002ea2000c1e1900 */
[----:B------:R-:W-:Y:S01]  /*0120*/  HFMA2 R13, -RZ, RZ, 0.771484375, 0.21533203125 ;  /* 0x3a2c32e4ff0d7431 */ /* 0x000fe200000001ff */
[----:B------:R-:W-:Y:S01]  /*0130*/  BSSY.RECONVERGENT B0, `(.L_x_19) ;  /* 0x0000047000007945 */ /* 0x000fe20003800200 */
[C---:B--2---:R-:W-:Y:S01]  /*0140*/  FMUL R7, |R0|.reuse, 16777216 ;  /* 0x4b80000000077820 */ /* 0x044fe20000400200 */
[C---:B------:R-:W-:Y:S02]  /*0150*/  FSETP.GEU.AND P0, PT, |R0|.reuse, 1.175494350822287508e-38, PT ;  /* 0x008000000000780b */ /* 0x040fe40003f0e200 */
[----:B------:R-:W-:Y:S02]  /*0160*/  FSETP.NEU.AND P2, PT, R0, 1, PT ;  /* 0x3f8000000000780b */ /* 0x000fe40003f4d000 */
[----:B------:R-:W-:-:S04]  /*0170*/  FSEL R7, R7, |R0|, !P0 ;  /* 0x4000000007077208 */ /* 0x000fc80004000000 */
[----:B------:R-:W-:-:S04]  /*0180*/  IADD3 R2, PT, PT, R7, -0x3f3504f3, RZ ;  /* 0xc0cafb0d07027810 */ /* 0x000fc80007ffe0ff */
[----:B------:R-:W-:Y:S02]  /*0190*/  LOP3.LUT R6, R2, 0xff800000, RZ, 0xc0, !PT ;  /* 0xff80000002067812 */ /* 0x000fe400078ec0ff */
[----:B------:R-:W-:Y:S02]  /*01a0*/  FSEL R2, RZ, -24, P0 ;  /* 0xc1c00000ff027808 */ /* 0x000fe40000000000 */
[-C--:B------:R-:W-:Y:S02]  /*01b0*/  IADD3 R7, PT, PT, R7, -R6.reuse, RZ ;  /* 0x8000000607077210 */ /* 0x080fe40007ffe0ff */
[----:B------:R-:W-:-:S03]  /*01c0*/  I2FP.F32.S32 R5, R6 ;  /* 0x0000000600057245 */ /* 0x000fc60000201400 */
[C---:B------:R-:W-:Y:S01]  /*01d0*/  FADD R8, R7.reuse, 1 ;  /* 0x3f80000007087421 */ /* 0x040fe20000000000 */
[----:B------:R-:W-:Y:S01]  /*01e0*/  FADD R7, R7, -1 ;  /* 0xbf80000007077421 */ /* 0x000fe20000000000 */
[----:B------:R-:W-:-:S03]  /*01f0*/  FFMA R2, R5, 1.1920928955078125e-07, R2 ;  /* 0x3400000005027823 */ /* 0x000fc60000000002 */
[----:B------:R-:W-:Y:S01]  /*0200*/  FADD R9, R7, R7 ;  /* 0x0000000707097221 */ /* 0x000fe20000000000 */
[----:B------:R-:W0:Y:S03]  /*0210*/  MUFU.RCP R8, R8 ;  /* 0x0000000800087308 */ /* 0x000e260000001000 */
[----:B0-----:R-:W-:-:S04]  /*0220*/  FMUL R9, R8, R9 ;  /* 0x0000000908097220 */ /* 0x001fc80000400000 */
[----:B------:R-:W-:Y:S01]  /*0230*/  FADD R5, R7, -R9 ;  /* 0x8000000907057221 */ /* 0x000fe20000000000 */
[C---:B------:R-:W-:Y:S01]  /*0240*/  FMUL R4, R9.reuse, R9 ;  /* 0x0000000909047220 */ /* 0x040fe20000400000 */
[----:B------:R-:W-:Y:S02]  /*0250*/  FFMA R11, R9, 1.4426950216293334961, R2 ;  /* 0x3fb8aa3b090b7823 */ /* 0x000fe40000000002 */
[----:B------:R-:W-:Y:S01]  /*0260*/  FADD R6, R5, R5 ;  /* 0x0000000505067221 */ /* 0x000fe20000000000 */
[----:B------:R-:W-:Y:S01]  /*0270*/  FFMA R5, R4, R13, 0.0032181653659790754318 ;  /* 0x3b52e7db04057423 */ /* 0x000fe2000000000d */
[----:B------:R-:W-:Y:S02]  /*0280*/  FADD R2, R2, -R11 ;  /* 0x8000000b02027221 */ /* 0x000fe40000000000 */
[----:B------:R-:W-:Y:S01]  /*0290*/  FFMA R7, R7, -R9, R6 ;  /* 0x8000000907077223 */ /* 0x000fe20000000006 */
[----:B------:R-:W-:Y:S01]  /*02a0*/  FFMA R5, R4, R5, 0.018033718690276145935 ;  /* 0x3c93bb7304057423 */ /* 0x000fe20000000005 */
[----:B------:R-:W-:-:S02]  /*02b0*/  FFMA R2, R9, 1.4426950216293334961, R2 ;  /* 0x3fb8aa3b09027823 */ /* 0x000fc40000000002 */
[----:B------:R-:W-:Y:S01]  /*02c0*/  FMUL R7, R8, R7 ;  /* 0x0000000708077220 */ /* 0x000fe20000400000 */
[----:B------:R-:W-:-:S03]  /*02d0*/  FFMA R5, R4, R5, 0.12022458761930465698 ;  /* 0x3df6384f04057423 */ /* 0x000fc60000000005 */
[----:B------:R-:W-:Y:S01]  /*02e0*/  FFMA R2, R7, 1.4426950216293334961, R2 ;  /* 0x3fb8aa3b07027823 */ /* 0x000fe20000000002 */
[----:B------:R-:W-:-:S03]  /*02f0*/  FMUL R4, R4, R5 ;  /* 0x0000000504047220 */ /* 0x000fc60000400000 */
[----:B------:R-:W-:Y:S01]  /*0300*/  FFMA R2, R9, 1.9251366722983220825e-08, R2 ;  /* 0x32a55e3409027823 */ /* 0x000fe20000000002 */
[----:B------:R-:W-:-:S04]  /*0310*/  FMUL R5, R4, 3 ;  /* 0x4040000004057820 */ /* 0x000fc80000400000 */
[----:B------:R-:W-:-:S04]  /*0320*/  FFMA R5, R7, R5, R2 ;  /* 0x0000000507057223 */ /* 0x000fc80000000002 */
[----:B------:R-:W-:Y:S01]  /*0330*/  FFMA R4, R9, R4, R5 ;  /* 0x0000000409047223 */ /* 0x000fe20000000005 */
[----:B------:R-:W-:-:S03]  /*0340*/  MOV R9, 0x391fcb8e ;  /* 0x391fcb8e00097802 */ /* 0x000fc60000000f00 */
[----:B------:R-:W-:-:S04]  /*0350*/  FADD R2, R11, R4 ;  /* 0x000000040b027221 */ /* 0x000fc80000000000 */
[----:B------:R-:W-:Y:S01]  /*0360*/  FMUL R5, R2, 1 ;  /* 0x3f80000002057820 */ /* 0x000fe20000400000 */
[----:B------:R-:W-:-:S03]  /*0370*/  FADD R11, -R11, R2 ;  /* 0x000000020b0b7221 */ /* 0x000fc60000000100 */
[----:B------:R-:W0:Y:S01]  /*0380*/  FRND R6, R5 ;  /* 0x0000000500067307 */ /* 0x000e220000201000 */
[----:B------:R-:W-:Y:S01]  /*0390*/  FADD R11, R4, -R11 ;  /* 0x8000000b040b7221 */ /* 0x000fe20000000000 */
[----:B------:R-:W-:Y:S01]  /*03a0*/  FADD R2, R2, -R5 ;  /* 0x8000000502027221 */ /* 0x000fe20000000000 */
[----:B------:R-:W-:-:S03]  /*03b0*/  FSETP.GEU.AND P1, PT, R5, RZ, PT ;  /* 0x000000ff0500720b */ /* 0x000fc60003f2e000 */
[----:B------:R-:W-:Y:S02]  /*03c0*/  FADD R2, R11, R2 ;  /* 0x000000020b027221 */ /* 0x000fe40000000000 */
[----:B------:R-:W1:Y:S01]  /*03d0*/  F2I.NTZ R4, R5 ;  /* 0x0000000500047305 */ /* 0x000e620000203100 */
[----:B0-----:R-:W-:Y:S01]  /*03e0*/  FADD R7, R5, -R6 ;  /* 0x8000000605077221 */ /* 0x001fe20000000000 */
[----:B------:R-:W-:-:S03]  /*03f0*/  FSETP.GT.AND P0, PT, R6, RZ, PT ;  /* 0x000000ff0600720b */ /* 0x000fc60003f04000 */
[----:B------:R-:W-:-:S04]  /*0400*/  FADD R2, R2, R7 ;  /* 0x0000000702027221 */ /* 0x000fc80000000000 */
[C---:B------:R-:W-:Y:S01]  /*0410*/  FFMA R7, R2.reuse, R9, 0.0013391353422775864601 ;  /* 0x3aaf85ed02077423 */ /* 0x040fe20000000009 */
[----:B------:R-:W-:Y:S02]  /*0420*/  SEL R9, RZ, 0x83000000, P0 ;  /* 0x83000000ff097807 */ /* 0x000fe40000000000 */
[----:B------:R-:W-:Y:S01]  /*0430*/  FSETP.GT.AND P0, PT, |R5|, 152, PT ;  /* 0x431800000500780b */ /* 0x000fe20003f04200 */
[----:B------:R-:W-:Y:S01]  /*0440*/  FFMA R7, R2, R7, 0.0096188392490148544312 ;  /* 0x3c1d985602077423 */ /* 0x000fe20000000007 */
[----:B------:R-:W-:Y:S02]  /*0450*/  IADD3 R6, PT, PT, R9, 0x7f000000, RZ ;  /* 0x7f00000009067810 */ /* 0x000fe40007ffe0ff */
[----:B-1----:R-:W-:Y:S01]  /*0460*/  LEA R9, R4, -R9, 0x17 ;  /* 0x8000000904097211 */ /* 0x002fe200078eb8ff */
[----:B------:R-:W-:Y:S01]  /*0470*/  FFMA R7, R2, R7, 0.055503588169813156128 ;  /* 0x3d6357bb02077423 */ /* 0x000fe20000000007 */
[----:B------:R-:W-:-:S03]  /*0480*/  HFMA2 R4, -RZ, RZ, 1.875, 0 ;  /* 0x3f800000ff047431 */ /* 0x000fc600000001ff */
[----:B------:R-:W-:-:S04]  /*0490*/  FFMA R7, R2, R7, 0.24022644758224487305 ;  /* 0x3e75fdec02077423 */ /* 0x000fc80000000007 */
[----:B------:R-:W-:-:S04]  /*04a0*/  FFMA R7, R2, R7, 0.69314718246459960938 ;  /* 0x3f31721802077423 */ /* 0x000fc80000000007 */
[----:B------:R-:W-:-:S04]  /*04b0*/  FFMA R7, R2, R7, 1 ;  /* 0x3f80000002077423 */ /* 0x000fc80000000007 */
[----:B------:R-:W-:-:S04]  /*04c0*/  FMUL R6, R7, R6 ;  /* 0x0000000607067220 */ /* 0x000fc80000400000 */
[----:B------:R-:W-:Y:S01]  /*04d0*/  FMUL R6, R6, R9 ;  /* 0x0000000906067220 */ /* 0x000fe20000400000 */
[----:B------:R-:W-:Y:S01]  /*04e0*/  @P0 FSEL R6, RZ, +INF , !P1 ;  /* 0x7f800000ff060808 */ /* 0x000fe20004800000 */
[----:B------:R-:W-:Y:S06]  /*04f0*/  @!P2 BRA `(.L_x_20) ;  /* 0x000000000028a947 */ /* 0x000fec0003800000 */
[----:B------:R-:W-:-:S13]  /*0500*/  FSETP.NAN.AND P0, PT, |R0|, |R0|, PT ;  /* 0x400000000000720b */ /* 0x000fda0003f08200 */
[----:B------:R-:W-:Y:S01]  /*0510*/  @P0 FADD R4, R0, 1 ;  /* 0x3f80000000040421 */ /* 0x000fe20000000000 */
[----:B------:R-:W-:Y:S06]  /*0520*/  @P0 BRA `(.L_x_20) ;  /* 0x00000000001c0947 */ /* 0x000fec0003800000 */
[----:B------:R-:W-:-:S04]  /*0530*/  FSETP.NEU.AND P0, PT, |R0|, +INF , PT ;  /* 0x7f8000000000780b */ /* 0x000fc80003f0d200 */
[----:B------:R-:W-:-:S13]  /*0540*/  FSETP.NEU.AND P0, PT, R0, RZ, P0 ;  /* 0x000000ff0000720b */ /* 0x000fda000070d000 */
[----:B------:R-:W-:Y:S01]  /*0550*/  @!P0 FADD R4, R0, R0 ;  /* 0x0000000000048221 */ /* 0x000fe20000000000 */
[----:B------:R-:W-:Y:S06]  /*0560*/  @!P0 BRA `(.L_x_20) ;  /* 0x00000000000c8947 */ /* 0x000fec0003800000 */
[----:B------:R-:W-:Y:S02]  /*0570*/  FSETP.GEU.AND P0, PT, R0, RZ, PT ;  /* 0x000000ff0000720b */ /* 0x000fe40003f0e000 */
[----:B------:R-:W-:-:S11]  /*0580*/  MOV R4, R6 ;  /* 0x0000000600047202 */ /* 0x000fd60000000f00 */
[----:B------:R-:W-:-:S07]  /*0590*/  @!P0 FADD R4, -R6, -RZ ;  /* 0x800000ff06048221 */ /* 0x000fce0000000100 */
.L_x_20:
[----:B------:R-:W-:Y:S05]  /*05a0*/  BSYNC.RECONVERGENT B0 ;  /* 0x0000000000007941 */ /* 0x000fea0003800200 */
.L_x_19:
[----:B------:R-:W0:Y:S02]  /*05b0*/  LDC.64 R6, c[0x0][0x388] ;  /* 0x0000e200ff067b82 */ /* 0x000e240000000a00 */
[----:B0-----:R-:W-:-:S06]  /*05c0*/  IMAD.WIDE R6, R3, 0x4, R6 ;  /* 0x0000000403067825 */ /* 0x001fcc00078e0206 */
[----:B------:R-:W2:Y:S01]  /*05d0*/  LDG.E R7, desc[UR4][R6.64] ;  /* 0x0000000406077981 */ /* 0x000ea2000c1e1900 */
[----:B------:R-:W-:Y:S01]  /*05e0*/  BSSY.RECONVERGENT B0, `(.L_x_21) ;  /* 0x000000d000007945 */ /* 0x000fe20003800200 */
[----:B--2---:R-:W-:-:S04]  /*05f0*/  IADD3 R0, PT, PT, R7, 0x1800000, RZ ;  /* 0x0180000007007810 */ /* 0x004fc80007ffe0ff */
[----:B------:R-:W-:-:S04]  /*0600*/  LOP3.LUT R0, R0, 0x7f800000, RZ, 0xc0, !PT ;  /* 0x7f80000000007812 */ /* 0x000fc800078ec0ff */
[----:B------:R-:W-:-:S13]  /*0610*/  ISETP.GT.U32.AND P0, PT, R0, 0x1ffffff, PT ;  /* 0x01ffffff0000780c */ /* 0x000fda0003f04070 */
[----:B------:R-:W-:Y:S05]  /*0620*/  @P0 BRA `(.L_x_22) ;  /* 0x0000000000100947 */ /* 0x000fea0003800000 */
[----:B------:R-:W-:-:S07]  /*0630*/  MOV R6, 0x650 ;  /* 0x0000065000067802 */ /* 0x000fce0000000f00 */
[----:B------:R-:W-:Y:S05]  /*0640*/  CALL.REL.NOINC `($__internal_1_$__cuda_sm20_rcp_rn_f32_slowpath) ;  /* 0x0000000400487944 */ /* 0x000fea0003c00000 */
[----:B------:R-:W-:Y:S01]  /*0650*/  MOV R0, R5 ;  /* 0x0000000500007202 */ /* 0x000fe20000000f00 */
[----:B------:R-:W-:Y:S06]  /*0660*/  BRA `(.L_x_23) ;  /* 0x0000000000107947 */ /* 0x000fec0003800000 */
.L_x_22:
[----:B------:R-:W0:Y:S02]  /*0670*/  MUFU.RCP R0, R7 ;  /* 0x0000000700007308 */ /* 0x000e240000001000 */
[----:B0-----:R-:W-:-:S04]  /*0680*/  FFMA R2, R7, R0, -1 ;  /* 0xbf80000007027423 */ /* 0x001fc80000000000 */
[----:B------:R-:W-:-:S04]  /*0690*/  FADD.FTZ R5, -R2, -RZ ;  /* 0x800000ff02057221 */ /* 0x000fc80000010100 */
[----:B------:R-:W-:-:S07]  /*06a0*/  FFMA R0, R0, R5, R0 ;  /* 0x0000000500007223 */ /* 0x000fce0000000000 */
.L_x_23:
[----:B------:R-:W-:Y:S05]  /*06b0*/  BSYNC.RECONVERGENT B0 ;  /* 0x0000000000007941 */ /* 0x000fea0003800200 */
.L_x_21:
[----:B------:R-:W0:Y:S01]  /*06c0*/  LDC.64 R6, c[0x0][0x380] ;  /* 0x0000e000ff067b82 */ /* 0x000e220000000a00 */
[----:B------:R-:W-:Y:S01]  /*06d0*/  FSETP.NEU.AND P0, PT, R0, 1, PT ;  /* 0x3f8000000000780b */ /* 0x000fe20003f0d000 */
[----:B------:R-:W-:Y:S01]  /*06e0*/  BSSY.RECONVERGENT B0, `(.L_x_24) ;  /* 0x0000045000007945 */ /* 0x000fe20003800200 */
[----:B------:R-:W-:Y:S02]  /*06f0*/  HFMA2 R5, -RZ, RZ, 1.875, 0 ;  /* 0x3f800000ff057431 */ /* 0x000fe400000001ff */
[----:B0-----:R-:W-:-:S09]  /*0700*/  IMAD.WIDE R2, R3, 0x4, R6 ;  /* 0x0000000403027825 */ /* 0x001fd200078e0206 */
[----:B------:R-:W-:Y:S05]  /*0710*/  @!P0 BRA `(.L_x_25) ;  /* 0x0000000400048947 */ /* 0x000fea0003800000 */
[----:B------:R-:W-:-:S13]  /*0720*/  FSETP.NAN.AND P0, PT, |R0|, |R0|, PT ;  /* 0x400000000000720b */ /* 0x000fda0003f08200 */
[----:B------:R-:W-:Y:S01]  /*0730*/  @P0 FADD R5, R0, 2 ;  /* 0x4000000000050421 */ /* 0x000fe20000000000 */
[----:B------:R-:W-:Y:S06]  /*0740*/  @P0 BRA `(.L_x_25) ;  /* 0x0000000000f80947 */ /* 0x000fec0003800000 */
[C---:B------:R-:W-:Y:S01]  /*0750*/  FMUL R5, |R0|.reuse, 16777216 ;  /* 0x4b80000000057820 */ /* 0x040fe20000400200 */
[----:B------:R-:W-:Y:S02]  /*0760*/  FSETP.GEU.AND P0, PT, |R0|, 1.175494350822287508e-38, PT ;  /* 0x008000000000780b */ /* 0x000fe40003f0e200 */
[----:B------:R-:W-:Y:S02]  /*0770*/  MOV R11, 0x3a2c32e4 ;  /* 0x3a2c32e4000b7802 */ /* 0x000fe40000000f00 */
[----:B------:R-:W-:-:S04]  /*0780*/  FSEL R5, R5, |R0|, !P0 ;  /* 0x4000000005057208 */ /* 0x000fc80004000000 */
[----:B------:R-:W-:-:S04]  /*0790*/  IADD3 R6, PT, PT, R5, -0x3f3504f3, RZ ;  /* 0xc0cafb0d05067810 */ /* 0x000fc80007ffe0ff */
[----:B------:R-:W-:-:S04]  /*07a0*/  LOP3.LUT R6, R6, 0xff800000, RZ, 0xc0, !PT ;  /* 0xff80000006067812 */ /* 0x000fc800078ec0ff */
[-C--:B------:R-:W-:Y:S02]  /*07b0*/  IADD3 R5, PT, PT, R5, -R6.reuse, RZ ;  /* 0x8000000605057210 */ /* 0x080fe40007ffe0ff */
[----:B------:R-:W-:-:S03]  /*07c0*/  I2FP.F32.S32 R6, R6 ;  /* 0x0000000600067245 */ /* 0x000fc60000201400 */
[C---:B------:R-:W-:Y:S01]  /*07d0*/  FADD R8, R5.reuse, 1 ;  /* 0x3f80000005087421 */ /* 0x040fe20000000000 */
[----:B------:R-:W-:Y:S01]  /*07e0*/  FADD R7, R5, -1 ;  /* 0xbf80000005077421 */ /* 0x000fe20000000000 */
[----:B------:R-:W-:Y:S02]  /*07f0*/  FSEL R5, RZ, -24, P0 ;  /* 0xc1c00000ff057808 */ /* 0x000fe40000000000 */
[----:B------:R-:W-:Y:S01]  /*0800*/  FSETP.NEU.AND P0, PT, |R0|, +INF , PT ;  /* 0x7f8000000000780b */ /* 0x000fe20003f0d200 */
[----:B------:R-:W-:Y:S01]  /*0810*/  FADD R9, R7, R7 ;  /* 0x0000000707097221 */ /* 0x000fe20000000000 */
[----:B------:R-:W0:Y:S01]  /*0820*/  MUFU.RCP R8, R8 ;  /* 0x0000000800087308 */ /* 0x000e220000001000 */
[----:B------:R-:W-:Y:S01]  /*0830*/  FFMA R5, R6, 1.1920928955078125e-07, R5 ;  /* 0x3400000006057823 */ /* 0x000fe20000000005 */
[----:B------:R-:W-:-:S13]  /*0840*/  FSETP.NEU.AND P0, PT, R0, RZ, P0 ;  /* 0x000000ff0000720b */ /* 0x000fda000070d000 */
[----:B------:R-:W-:Y:S01]  /*0850*/  @!P0 FADD R0, R0, R0 ;  /* 0x0000000000008221 */ /* 0x000fe20000000000 */
[----:B0-----:R-:W-:-:S04]  /*0860*/  FMUL R10, R8, R9 ;  /* 0x00000009080a7220 */ /* 0x001fc80000400000 */
[----:B------:R-:W-:Y:S01]  /*0870*/  FADD R9, R7, -R10 ;  /* 0x8000000a07097221 */ /* 0x000fe20000000000 */
[CC--:B------:R-:W-:Y:S01]  /*0880*/  FMUL R6, R10.reuse, R10.reuse ;  /* 0x0000000a0a067220 */ /* 0x0c0fe20000400000 */
[----:B------:R-:W-:Y:S02]  /*0890*/  FFMA R14, R10, 1.4426950216293334961, R5 ;  /* 0x3fb8aa3b0a0e7823 */ /* 0x000fe40000000005 */
[----:B------:R-:W-:Y:S01]  /*08a0*/  FADD R12, R9, R9 ;  /* 0x00000009090c7221 */ /* 0x000fe20000000000 */
[C---:B------:R-:W-:Y:S01]  /*08b0*/  FFMA R9, R6.reuse, R11, 0.0032181653659790754318 ;  /* 0x3b52e7db06097423 */ /* 0x040fe2000000000b */
        /* <DEDUP_REMOVED lines=10> */
[----:B------:R-:W-:Y:S01]  /*0960*/  FFMA R6, R7, R6, R8 ;  /* 0x0000000607067223 */ /* 0x000fe20000000008 */
[----:B------:R-:W-:-:S03]  /*0970*/  HFMA2 R8, -RZ, RZ, 0.64013671875, -15.109375 ;  /* 0x391fcb8eff087431 */ /* 0x000fc600000001ff */
[----:B------:R-:W-:-:S04]  /*0980*/  FFMA R9, R10, R9, R6 ;  /* 0x000000090a097223 */ /* 0x000fc80000000006 */
[----:B------:R-:W-:-:S04]  /*0990*/  FADD R5, R14, R9 ;  /* 0x000000090e057221 */ /* 0x000fc80000000000 */
[----:B------:R-:W-:Y:S01]  /*09a0*/  FMUL R6, R5, 2 ;  /* 0x4000000005067820 */ /* 0x000fe20000400000 */
[----:B------:R-:W-:-:S03]  /*09b0*/  FADD R14, -R14, R5 ;  /* 0x000000050e0e7221 */ /* 0x000fc60000000100 */
[----:B------:R-:W0:Y:S01]  /*09c0*/  FRND R7, R6 ;  /* 0x0000000600077307 */ /* 0x000e220000201000 */
[----:B------:R-:W-:Y:S01]  /*09d0*/  FADD R14, R9, -R14 ;  /* 0x8000000e090e7221 */ /* 0x000fe20000000000 */
[----:B------:R-:W-:Y:S01]  /*09e0*/  FFMA R5, R5, 2, -R6 ;  /* 0x4000000005057823 */ /* 0x000fe20000000806 */
[----:B------:R-:W-:-:S03]  /*09f0*/  FSETP.GT.AND P2, PT, |R6|, 152, PT ;  /* 0x431800000600780b */ /* 0x000fc60003f44200 */
[----:B------:R-:W-:Y:S01]  /*0a00*/  FFMA R14, R14, 2, R5 ;  /* 0x400000000e0e7823 */ /* 0x000fe20000000005 */
[----:B0-----:R-:W-:Y:S01]  /*0a10*/  FADD R5, R6, -R7 ;  /* 0x8000000706057221 */ /* 0x001fe20000000000 */
[----:B------:R-:W-:-:S03]  /*0a20*/  FSETP.GT.AND P1, PT, R7, RZ, PT ;  /* 0x000000ff0700720b */ /* 0x000fc60003f24000 */
[----:B------:R-:W-:Y:S01]  /*0a30*/  FADD R5, R5, R14 ;  /* 0x0000000e05057221 */ /* 0x000fe20000000000 */
[----:B------:R-:W-:Y:S02]  /*0a40*/  SEL R7, RZ, 0x83000000, P1 ;  /* 0x83000000ff077807 */ /* 0x000fe40000800000 */
[----:B------:R-:W-:Y:S01]  /*0a50*/  FSETP.GEU.AND P1, PT, R6, RZ, PT ;  /* 0x000000ff0600720b */ /* 0x000fe20003f2e000 */
[----:B------:R-:W-:Y:S01]  /*0a60*/  FFMA R8, R5, R8, 0.0013391353422775864601 ;  /* 0x3aaf85ed05087423 */ /* 0x000fe20000000008 */
[----:B------:R-:W-:-:S03]  /*0a70*/  IADD3 R9, PT, PT, R7, 0x7f000000, RZ ;  /* 0x7f00000007097810 */ /* 0x000fc60007ffe0ff */
[C---:B------:R-:W-:Y:S02]  /*0a80*/  FFMA R10, R5.reuse, R8, 0.0096188392490148544312 ;  /* 0x3c1d9856050a7423 */ /* 0x040fe40000000008 */
[----:B------:R-:W0:Y:S02]  /*0a90*/  F2I.NTZ R8, R6 ;  /* 0x0000000600087305 */ /* 0x000e240000203100 */
[----:B------:R-:W-:-:S04]  /*0aa0*/  FFMA R10, R5, R10, 0.055503588169813156128 ;  /* 0x3d6357bb050a7423 */ /* 0x000fc8000000000a */
[----:B------:R-:W-:-:S04]  /*0ab0*/  FFMA R10, R5, R10, 0.24022644758224487305 ;  /* 0x3e75fdec050a7423 */ /* 0x000fc8000000000a */
[----:B------:R-:W-:-:S04]  /*0ac0*/  FFMA R10, R5, R10, 0.69314718246459960938 ;  /* 0x3f317218050a7423 */ /* 0x000fc8000000000a */
[----:B------:R-:W-:Y:S01]  /*0ad0*/  FFMA R10, R5, R10, 1 ;  /* 0x3f800000050a7423 */ /* 0x000fe2000000000a */
[----:B0-----:R-:W-:Y:S02]  /*0ae0*/  LEA R8, R8, -R7, 0x17 ;  /* 0x8000000708087211 */ /* 0x001fe400078eb8ff */
[----:B------:R-:W-:Y:S01]  /*0af0*/  FSEL R5, RZ, +INF , !P1 ;  /* 0x7f800000ff057808 */ /* 0x000fe20004800000 */
[----:B------:R-:W-:-:S04]  /*0b00*/  FMUL R9, R9, R10 ;  /* 0x0000000a09097220 */ /* 0x000fc80000400000 */
[----:B------:R-:W-:Y:S01]  /*0b10*/  @!P2 FMUL R5, R8, R9 ;  /* 0x000000090805a220 */ /* 0x000fe20000400000 */
[----:B------:R-:W-:-:S07]  /*0b20*/  @!P0 LOP3.LUT R5, R0, 0x7fffffff, RZ, 0xc0, !PT ;  /* 0x7fffffff00058812 */ /* 0x000fce00078ec0ff */
.L_x_25:
[----:B------:R-:W-:Y:S05]  /*0b30*/  BSYNC.RECONVERGENT B0 ;  /* 0x0000000000007941 */ /* 0x000fea0003800200 */
.L_x_24:
[----:B------:R-:W-:-:S05]  /*0b40*/  FMUL R5, R5, R4 ;  /* 0x0000000405057220 */ /* 0x000fca0000400000 */
[----:B------:R-:W-:Y:S01]  /*0b50*/  STG.E desc[UR4][R2.64], R5 ;  /* 0x0000000502007986 */ /* 0x000fe2000c101904 */
[----:B------:R-:W-:Y:S05]  /*0b60*/  EXIT ;  /* 0x000000000000794d */ /* 0x000fea0003800000 */
        .weak           $__internal_1_$__cuda_sm20_rcp_rn_f32_slowpath
        .type           $__internal_1_$__cuda_sm20_rcp_rn_f32_slowpath,@function
        .size           $__internal_1_$__cuda_sm20_rcp_rn_f32_slowpath,(.L_x_67 - $__internal_1_$__cuda_sm20_rcp_rn_f32_slowpath)
$__internal_1_$__cuda_sm20_rcp_rn_f32_slowpath:
[----:B------:R-:W-:Y:S01]  /*0b70*/  SHF.L.U32 R0, R7, 0x1, RZ ;  /* 0x0000000107007819 */ /* 0x000fe200000006ff */
[----:B------:R-:W-:Y:S03]  /*0b80*/  BSSY.RECONVERGENT B1, `(.L_x_26) ;  /* 0x0000031000017945 */ /* 0x000fe60003800200 */
[----:B------:R-:W-:Y:S02]  /*0b90*/  SHF.R.U32.HI R2, RZ, 0x18, R0 ;  /* 0x00000018ff027819 */ /* 0x000fe40000011600 */
[----:B------:R-:W-:Y:S02]  /*0ba0*/  MOV R0, R7 ;  /* 0x0000000700007202 */ /* 0x000fe40000000f00 */
[----:B------:R-:W-:-:S13]  /*0bb0*/  ISETP.NE.U32.AND P0, PT, R2, RZ, PT ;  /* 0x000000ff0200720c */ /* 0x000fda0003f05070 */
[----:B------:R-:W-:Y:S05]  /*0bc0*/  @P0 BRA `(.L_x_27) ;  /* 0x0000000000280947 */ /* 0x000fea0003800000 */
[----:B------:R-:W-:-:S04]  /*0bd0*/  SHF.L.U32 R2, R0, 0x1, RZ ;  /* 0x0000000100027819 */ /* 0x000fc800000006ff */
[----:B------:R-:W-:-:S13]  /*0be0*/  ISETP.NE.AND P0, PT, R2, RZ, PT ;  /* 0x000000ff0200720c */ /* 0x000fda0003f05270 */
[----:B------:R-:W-:Y:S01]  /*0bf0*/  @P0 FFMA R7, R0, 1.84467440737095516160e+19, RZ ;  /* 0x5f80000000070823 */ /* 0x000fe200000000ff */
[----:B------:R-:W-:Y:S08]  /*0c00*/  @!P0 MUFU.RCP R5, R0 ;  /* 0x0000000000058308 */ /* 0x000ff00000001000 */
[----:B------:R-:W0:Y:S02]  /*0c10*/  @P0 MUFU.RCP R2, R7 ;  /* 0x0000000700020308 */ /* 0x000e240000001000 */
[----:B0-----:R-:W-:-:S04]  /*0c20*/  @P0 FFMA R8, R7, R2, -1 ;  /* 0xbf80000007080423 */ /* 0x001fc80000000002 */
[----:B------:R-:W-:-:S04]  /*0c30*/  @P0 FADD.FTZ R9, -R8, -RZ ;  /* 0x800000ff08090221 */ /* 0x000fc80000010100 */
[----:B------:R-:W-:-:S04]  /*0c40*/  @P0 FFMA R2, R2, R9, R2 ;  /* 0x0000000902020223 */ /* 0x000fc80000000002 */
[----:B------:R-:W-:Y:S01]  /*0c50*/  @P0 FFMA R5, R2, 1.84467440737095516160e+19, RZ ;  /* 0x5f80000002050823 */ /* 0x000fe200000000ff */
[----:B------:R-:W-:Y:S06]  /*0c60*/  BRA `(.L_x_28) ;  /* 0x0000000000887947 */ /* 0x000fec0003800000 */
.L_x_27:
[----:B------:R-:W-:-:S04]  /*0c70*/  IADD3 R5, PT, PT, R2, -0xfd, RZ ;  /* 0xffffff0302057810 */ /* 0x000fc80007ffe0ff */
[----:B------:R-:W-:-:S13]  /*0c80*/  ISETP.GT.U32.AND P0, PT, R5, 0x1, PT ;  /* 0x000000010500780c */ /* 0x000fda0003f04070 */
[----:B------:R-:W-:Y:S05]  /*0c90*/  @P0 BRA `(.L_x_29) ;  /* 0x0000000000780947 */ /* 0x000fea0003800000 */
[----:B------:R-:W-:Y:S01]  /*0ca0*/  LOP3.LUT R7, R0, 0x7fffff, RZ, 0xc0, !PT ;  /* 0x007fffff00077812 */ /* 0x000fe200078ec0ff */
[----:B------:R-:W-:-:S03]  /*0cb0*/  HFMA2 R12, -RZ, RZ, 0, 1.78813934326171875e-07 ;  /* 0x00000003ff0c7431 */ /* 0x000fc600000001ff */
[----:B------:R-:W-:-:S04]  /*0cc0*/  LOP3.LUT R7, R7, 0x3f800000, RZ, 0xfc, !PT ;  /* 0x3f80000007077812 */ /* 0x000fc800078efcff */
[----:B------:R-:W0:Y:S01]  /*0cd0*/  MUFU.RCP R8, R7 ;  /* 0x0000000700087308 */ /* 0x000e220000001000 */
[----:B------:R-:W-:Y:S01]  /*0ce0*/  SHF.L.U32 R11, R12, R5, RZ ;  /* 0x000000050c0b7219 */ /* 0x000fe200000006ff */
[----:B0-----:R-:W-:-:S04]  /*0cf0*/  FFMA R9, R7, R8, -1 ;  /* 0xbf80000007097423 */ /* 0x001fc80000000008 */
[----:B------:R-:W-:-:S04]  /*0d00*/  FADD.FTZ R9, -R9, -RZ ;  /* 0x800000ff09097221 */ /* 0x000fc80000010100 */
[CCC-:B------:R-:W-:Y:S01]  /*0d10*/  FFMA.RM R10, R8.reuse, R9.reuse, R8.reuse ;  /* 0x00000009080a7223 */ /* 0x1c0fe20000004008 */
[----:B------:R-:W-:-:S04]  /*0d20*/  FFMA.RP R9, R8, R9, R8 ;  /* 0x0000000908097223 */ /* 0x000fc80000008008 */
[C---:B------:R-:W-:Y:S02]  /*0d30*/  LOP3.LUT R8, R10.reuse, 0x7fffff, RZ, 0xc0, !PT ;  /* 0x007fffff0a087812 */ /* 0x040fe400078ec0ff */
[----:B------:R-:W-:Y:S02]  /*0d40*/  FSETP.NEU.FTZ.AND P0, PT, R10, R9, PT ;  /* 0x000000090a00720b */ /* 0x000fe40003f1d000 */
[----:B------:R-:W-:Y:S02]  /*0d50*/  LOP3.LUT R8, R8, 0x800000, RZ, 0xfc, !PT ;  /* 0x0080000008087812 */ /* 0x000fe400078efcff */
[----:B------:R-:W-:Y:S02]  /*0d60*/  SEL R9, RZ, 0xffffffff, !P0 ;  /* 0xffffffffff097807 */ /* 0x000fe40004000000 */
[----:B------:R-:W-:Y:S02]  /*0d70*/  LOP3.LUT R10, R11, R8, RZ, 0xc0, !PT ;  /* 0x000000080b0a7212 */ /* 0x000fe400078ec0ff */
[----:B------:R-:W-:-:S02]  /*0d80*/  IADD3 R9, PT, PT, -R9, RZ, RZ ;  /* 0x000000ff09097210 */ /* 0x000fc40007ffe1ff */
[-C--:B------:R-:W-:Y:S02]  /*0d90*/  SHF.R.U32.HI R10, RZ, R5.reuse, R10 ;  /* 0x00000005ff0a7219 */ /* 0x080fe4000001160a */
[----:B------:R-:W-:Y:S02]  /*0da0*/  LOP3.LUT P1, RZ, R9, R5, R8, 0xf8, !PT ;  /* 0x0000000509ff7212 */ /* 0x000fe4000782f808 */
[C---:B------:R-:W-:Y:S02]  /*0db0*/  LOP3.LUT P0, RZ, R10.reuse, 0x1, RZ, 0xc0, !PT ;  /* 0x000000010aff7812 */ /* 0x040fe4000780c0ff */
[----:B------:R-:W-:-:S04]  /*0dc0*/  LOP3.LUT P2, RZ, R10, 0x2, RZ, 0xc0, !PT ;  /* 0x000000020aff7812 */ /* 0x000fc8000784c0ff */
[----:B------:R-:W-:Y:S02]  /*0dd0*/  PLOP3.LUT P0, PT, P0, P1, P2, 0xe0, 0x0 ;  /* 0x000000000000781c */ /* 0x000fe40000703c20 */
[----:B------:R-:W-:Y:S02]  /*0de0*/  LOP3.LUT P1, RZ, R0, 0x7fffff, RZ, 0xc0, !PT ;  /* 0x007fffff00ff7812 */ /* 0x000fe4000782c0ff */
[----:B------:R-:W-:-:S04]  /*0df0*/  SEL R5, RZ, 0x1, !P0 ;  /* 0x00000001ff057807 */ /* 0x000fc80004000000 */
[----:B------:R-:W-:-:S04]  /*0e00*/  IADD3 R5, PT, PT, -R5, RZ, RZ ;  /* 0x000000ff05057210 */ /* 0x000fc80007ffe1ff */
[----:B------:R-:W-:Y:S02]  /*0e10*/  ISETP.GE.AND P0, PT, R5, RZ, PT ;  /* 0x000000ff0500720c */ /* 0x000fe40003f06270 */
[----:B------:R-:W-:-:S04]  /*0e20*/  IADD3 R5, PT, PT, R2, -0xfc, RZ ;  /* 0xffffff0402057810 */ /* 0x000fc80007ffe0ff */
[----:B------:R-:W-:-:S07]  /*0e30*/  SHF.R.U32.HI R5, RZ, R5, R8 ;  /* 0x00000005ff057219 */ /* 0x000fce0000011608 */
[----:B------:R-:W-:-:S04]  /*0e40*/  @!P0 IADD3 R5, PT, PT, R5, 0x1, RZ ;  /* 0x0000000105058810 */ /* 0x000fc80007ffe0ff */
[----:B------:R-:W-:-:S04]  /*0e50*/  @!P1 SHF.L.U32 R5, R5, 0x1, RZ ;  /* 0x0000000105059819 */ /* 0x000fc800000006ff */
[----:B------:R-:W-:Y:S01]  /*0e60*/  LOP3.LUT R5, R5, 0x80000000, R0, 0xf8, !PT ;  /* 0x8000000005057812 */ /* 0x000fe200078ef800 */
[----:B------:R-:W-:Y:S06]  /*0e70*/  BRA `(.L_x_28) ;  /* 0x0000000000047947 */ /* 0x000fec0003800000 */
.L_x_29:
[----:B------:R0:W1:Y:S02]  /*0e80*/  MUFU.RCP R5, R0 ;  /* 0x0000000000057308 */ /* 0x0000640000001000 */
.L_x_28:
[----:B------:R-:W-:Y:S05]  /*0e90*/  BSYNC.RECONVERGENT B1 ;  /* 0x0000000000017941 */ /* 0x000fea0003800200 */
.L_x_26:
[----:B------:R-:W-:-:S04]  /*0ea0*/  MOV R7, 0x0 ;  /* 0x0000000000077802 */ /* 0x000fc80000000f00 */
[----:B01----:R-:W-:Y:S05]  /*0eb0*/  RET.REL.NODEC R6 `(_Z11tau_updatesPfS_S_i) ;  /* 0xfffffff006507950 */ /* 0x003fea0003c3ffff */
.L_x_30:
        /* <DEDUP_REMOVED lines=12> */
.L_x_67:


//--------------------- .text._Z19initialize_solutionP9ANT_CLASSi --------------------------
	.section	.text._Z19initialize_solutionP9ANT_CLASSi,"ax",@progbits
	.align	128
        .global         _Z19initialize_solutionP9ANT_CLASSi
        .type           _Z19initialize_solutionP9ANT_CLASSi,@function
        .size           _Z19initialize_solutionP9ANT_CLASSi,(.L_x_72 - _Z19initialize_solutionP9ANT_CLASSi)
        .other          _Z19initialize_solutionP9ANT_CLASSi,@"STO_CUDA_ENTRY STV_DEFAULT"
_Z19initialize_solutionP9ANT_CLASSi:
.text._Z19initialize_solutionP9ANT_CLASSi:
[----:B------:R-:W-:Y:S01]  /*0000*/  LDC R1, c[0x0][0x37c] ;  /* 0x0000df00ff017b82 */ /* 0x000fe20000000800 */
[----:B------:R-:W0:Y:S07]  /*0010*/  S2R R0, SR_TID.X ;  /* 0x0000000000007919 */ /* 0x000e2e0000002100 */
[----:B------:R-:W0:Y:S08]  /*0020*/  S2UR UR4, SR_CTAID.X ;  /* 0x00000000000479c3 */ /* 0x000e300000002500 */
[----:B------:R-:W0:Y:S08]  /*0030*/  LDC R5, c[0x0][0x360] ;  /* 0x0000d800ff057b82 */ /* 0x000e300000000800 */
[----:B------:R-:W1:Y:S01]  /*0040*/  LDC R12, c[0x0][0x388] ;  /* 0x0000e200ff0c7b82 */ /* 0x000e620000000800 */
[----:B0-----:R-:W-:-:S05]  /*0050*/  IMAD R5, R5, UR4, R0 ;  /* 0x0000000405057c24 */ /* 0x001fca000f8e0200 */
[----:B-1----:R-:W-:-:S13]  /*0060*/  ISETP.GE.AND P0, PT, R5, R12, PT ;  /* 0x0000000c0500720c */ /* 0x002fda0003f06270 */
[----:B------:R-:W-:Y:S05]  /*0070*/  @P0 EXIT ;  /* 0x000000000000094d */ /* 0x000fea0003800000 */
[----:B------:R-:W0:Y:S01]  /*0080*/  LDCU.64 UR6, c[0x0][0x380] ;  /* 0x00007000ff0677ac */ /* 0x000e220008000a00 */
[----:B------:R-:W-:Y:S01]  /*0090*/  IMAD.WIDE R6, R5, 0xc8c, RZ ;  /* 0x00000c8c05067825 */ /* 0x000fe200078e02ff */
[----:B------:R-:W1:Y:S02]  /*00a0*/  LDCU.64 UR4, c[0x0][0x358] ;  /* 0x00006b00ff0477ac */ /* 0x000e640008000a00 */
[----:B0-----:R-:W-:-:S04]  /*00b0*/  IADD3 R2, P0, PT, R6, UR6, RZ ;  /* 0x0000000606027c10 */ /* 0x001fc8000ff1e0ff */
[----:B------:R-:W-:Y:S02]  /*00c0*/  IADD3.X R3, PT, PT, R7, UR7, RZ, P0, !PT ;  /* 0x0000000707037c10 */ /* 0x000fe400087fe4ff */
[----:B------:R-:W-:-:S03]  /*00d0*/  ISETP.GE.AND P0, PT, R12, 0x1, PT ;  /* 0x000000010c00780c */ /* 0x000fc60003f06270 */
[----:B-1----:R0:W-:Y:S10]  /*00e0*/  STG.E desc[UR4][R2.64], R5 ;  /* 0x0000000502007986 */ /* 0x0021f4000c101904 */
[----:B------:R-:W-:Y:S05]  /*00f0*/  @!P0 BRA `(.L_x_31) ;  /* 0x0000000400208947 */ /* 0x000fea0003800000 */
[C---:B------:R-:W-:Y:S01]  /*0100*/  ISETP.GE.U32.AND P1, PT, R12.reuse, 0x10, PT ;  /* 0x000000100c00780c */ /* 0x040fe20003f26070 */
[----:B------:R-:W-:Y:S01]  /*0110*/  IMAD.MOV.U32 R13, RZ, RZ, RZ ;  /* 0x000000ffff0d7224 */ /* 0x000fe200078e00ff */
[----:B------:R-:W-:-:S04]  /*0120*/  LOP3.LUT R10, R12, 0xf, RZ, 0xc0, !PT ;  /* 0x0000000f0c0a7812 */ /* 0x000fc800078ec0ff */
[----:B------:R-:W-:-:S07]  /*0130*/  ISETP.NE.AND P0, PT, R10, RZ, PT ;  /* 0x000000ff0a00720c */ /* 0x000fce0003f05270 */
[----:B------:R-:W-:Y:S06]  /*0140*/  @!P1 BRA `(.L_x_32) ;  /* 0x00000000006c9947 */ /* 0x000fec0003800000 */
[----:B------:R-:W-:Y:S02]  /*0150*/  IADD3 R4, P1, PT, R2, 0x24, RZ ;  /* 0x0000002402047810 */ /* 0x000fe40007f3e0ff */
[----:B------:R-:W-:-:S03]  /*0160*/  LOP3.LUT R13, R12, 0x7ffffff0, RZ, 0xc0, !PT ;  /* 0x7ffffff00c0d7812 */ /* 0x000fc600078ec0ff */
[----:B------:R-:W-:Y:S02]  /*0170*/  IMAD.X R11, RZ, RZ, R3, P1 ;  /* 0x000000ffff0b7224 */ /* 0x000fe400008e0603 */
[----:B------:R-:W-:-:S07]  /*0180*/  IMAD.MOV R0, RZ, RZ, -R13 ;  /* 0x000000ffff007224 */ /* 0x000fce00078e0a0d */
.L_x_33:
[----:B------:R-:W-:Y:S02]  /*0190*/  VIADD R0, R0, 0x10 ;  /* 0x0000001000007836 */ /* 0x000fe40000000000 */
[----:B-1----:R-:W-:Y:S02]  /*01a0*/  IMAD.MOV.U32 R8, RZ, RZ, R4 ;  /* 0x000000ffff087224 */ /* 0x002fe400078e0004 */
[----:B------:R-:W-:Y:S01]  /*01b0*/  IMAD.MOV.U32 R9, RZ, RZ, R11 ;  /* 0x000000ffff097224 */ /* 0x000fe200078e000b */
[----:B------:R-:W-:Y:S02]  /*01c0*/  ISETP.NE.AND P1, PT, R0, RZ, PT ;  /* 0x000000ff0000720c */ /* 0x000fe40003f25270 */
[----:B------:R-:W-:Y:S02]  /*01d0*/  IADD3 R4, P2, PT, R8, 0x40, RZ ;  /* 0x0000004008047810 */ /* 0x000fe40007f5e0ff */
[----:B------:R1:W-:Y:S03]  /*01e0*/  STG.E desc[UR4][R8.64+-0x1c], RZ ;  /* 0xffffe4ff08007986 */ /* 0x0003e6000c101904 */
[----:B------:R-:W-:Y:S01]  /*01f0*/  IMAD.X R11, RZ, RZ, R9, P2 ;  /* 0x000000ffff0b7224 */ /* 0x000fe200010e0609 */
[----:B------:R1:W-:Y:S04]  /*0200*/  STG.E desc[UR4][R8.64+-0x18], RZ ;  /* 0xffffe8ff08007986 */ /* 0x0003e8000c101904 */
        /* <DEDUP_REMOVED lines=13> */
[----:B------:R1:W-:Y:S01]  /*02e0*/  STG.E desc[UR4][R8.64+0x20], RZ ;  /* 0x000020ff08007986 */ /* 0x0003e2000c101904 */
[----:B------:R-:W-:Y:S05]  /*02f0*/  @P1 BRA `(.L_x_33) ;  /* 0xfffffffc00a41947 */ /* 0x000fea000383ffff */
.L_x_32:
[----:B------:R-:W-:Y:S05]  /*0300*/  @!P0 BRA `(.L_x_31) ;  /* 0x00000000009c8947 */ /* 0x000fea0003800000 */
[----:B------:R-:W-:Y:S02]  /*0310*/  ISETP.GE.U32.AND P0, PT, R10, 0x8, PT ;  /* 0x000000080a00780c */ /* 0x000fe40003f06070 */
[----:B-1----:R-:W-:Y:S02]  /*0320*/  IADD3 R8, P2, PT, R2, 0x8, RZ ;  /* 0x0000000802087810 */ /* 0x002fe40007f5e0ff */
[----:B------:R-:W-:-:S03]  /*0330*/  LOP3.LUT R0, R12, 0x7, RZ, 0xc0, !PT ;  /* 0x000000070c007812 */ /* 0x000fc600078ec0ff */
[----:B------:R-:W-:Y:S01]  /*0340*/  IMAD.X R9, RZ, RZ, R3, P2 ;  /* 0x000000ffff097224 */ /* 0x000fe200010e0603 */
[----:B------:R-:W-:-:S05]  /*0350*/  ISETP.NE.AND P1, PT, R0, RZ, PT ;  /* 0x000000ff0000720c */ /* 0x000fca0003f25270 */
[----:B------:R-:W-:Y:S08]  /*0360*/  @!P0 BRA `(.L_x_34) ;  /* 0x0000000000288947 */ /* 0x000ff00003800000 */
[----:B------:R-:W-:-:S04]  /*0370*/  IMAD.WIDE.U32 R10, R13, 0x4, R8 ;  /* 0x000000040d0a7825 */ /* 0x000fc800078e0008 */
[----:B------:R-:W-:Y:S01]  /*0380*/  VIADD R13, R13, 0x8 ;  /* 0x000000080d0d7836 */ /* 0x000fe20000000000 */
[----:B------:R1:W-:Y:S04]  /*0390*/  STG.E desc[UR4][R10.64], RZ ;  /* 0x000000ff0a007986 */ /* 0x0003e8000c101904 */
[----:B------:R1:W-:Y:S04]  /*03a0*/  STG.E desc[UR4][R10.64+0x4], RZ ;  /* 0x000004ff0a007986 */ /* 0x0003e8000c101904 */
[----:B------:R1:W-:Y:S04]  /*03b0*/  STG.E desc[UR4][R10.64+0x8], RZ ;  /* 0x000008ff0a007986 */ /* 0x0003e8000c101904 */
[----:B------:R1:W-:Y:S04]  /*03c0*/  STG.E desc[UR4][R10.64+0xc], RZ ;  /* 0x00000cff0a007986 */ /* 0x0003e8000c101904 */
[----:B------:R1:W-:Y:S04]  /*03d0*/  STG.E desc[UR4][R10.64+0x10], RZ ;  /* 0x000010ff0a007986 */ /* 0x0003e8000c101904 */
[----:B------:R1:W-:Y:S04]  /*03e0*/  STG.E desc[UR4][R10.64+0x14], RZ ;  /* 0x000014ff0a007986 */ /* 0x0003e8000c101904 */
[----:B------:R1:W-:Y:S04]  /*03f0*/  STG.E desc[UR4][R10.64+0x18], RZ ;  /* 0x000018ff0a007986 */ /* 0x0003e8000c101904 */
[----:B------:R1:W-:Y:S02]  /*0400*/  STG.E desc[UR4][R10.64+0x1c], RZ ;  /* 0x00001cff0a007986 */ /* 0x0003e4000c101904 */
.L_x_34:
[----:B------:R-:W-:Y:S05]  /*0410*/  @!P1 BRA `(.L_x_31) ;  /* 0x0000000000589947 */ /* 0x000fea0003800000 */
[----:B------:R-:W-:Y:S02]  /*0420*/  ISETP.GE.U32.AND P0, PT, R0, 0x4, PT ;  /* 0x000000040000780c */ /* 0x000fe40003f06070 */
[----:B------:R-:W-:-:S04]  /*0430*/  LOP3.LUT R0, R12, 0x3, RZ, 0xc0, !PT ;  /* 0x000000030c007812 */ /* 0x000fc800078ec0ff */
[----:B------:R-:W-:-:S07]  /*0440*/  ISETP.NE.AND P1, PT, R0, RZ, PT ;  /* 0x000000ff0000720c */ /* 0x000fce0003f25270 */
[----:B------:R-:W-:-:S04]  /*0450*/  @P0 IMAD.WIDE.U32 R8, R13, 0x4, R8 ;  /* 0x000000040d080825 */ /* 0x000fc800078e0008 */
[----:B------:R-:W-:Y:S01]  /*0460*/  @P0 VIADD R13, R13, 0x4 ;  /* 0x000000040d0d0836 */ /* 0x000fe20000000000 */
[----:B------:R2:W-:Y:S04]  /*0470*/  @P0 STG.E desc[UR4][R8.64], RZ ;  /* 0x000000ff08000986 */ /* 0x0005e8000c101904 */
[----:B------:R2:W-:Y:S04]  /*0480*/  @P0 STG.E desc[UR4][R8.64+0x4], RZ ;  /* 0x000004ff08000986 */ /* 0x0005e8000c101904 */
[----:B------:R2:W-:Y:S04]  /*0490*/  @P0 STG.E desc[UR4][R8.64+0x8], RZ ;  /* 0x000008ff08000986 */ /* 0x0005e8000c101904 */
[----:B------:R2:W-:Y:S01]  /*04a0*/  @P0 STG.E desc[UR4][R8.64+0xc], RZ ;  /* 0x00000cff08000986 */ /* 0x0005e2000c101904 */
[----:B------:R-:W-:Y:S05]  /*04b0*/  @!P1 BRA `(.L_x_31) ;  /* 0x0000000000309947 */ /* 0x000fea0003800000 */
[----:B------:R-:W-:-:S04]  /*04c0*/  IMAD.WIDE.U32 R6, R13, 0x4, R6 ;  /* 0x000000040d067825 */ /* 0x000fc800078e0006 */
[----:B------:R-:W-:Y:S01]  /*04d0*/  IMAD.MOV R0, RZ, RZ, -R0 ;  /* 0x000000ffff007224 */ /* 0x000fe200078e0a00 */
[----:B------:R-:W-:-:S04]  /*04e0*/  IADD3 R4, P0, PT, R6, UR6, RZ ;  /* 0x0000000606047c10 */ /* 0x000fc8000ff1e0ff */
[----:B------:R-:W-:-:S04]  /*04f0*/  IADD3 R4, P1, PT, R4, 0x8, RZ ;  /* 0x0000000804047810 */ /* 0x000fc80007f3e0ff */
[----:B------:R-:W-:-:S09]  /*0500*/  IADD3.X R7, PT, PT, RZ, UR7, R7, P1, P0 ;  /* 0x00000007ff077c10 */ /* 0x000fd20008fe0407 */
.L_x_35:
[----:B------:R-:W-:Y:S02]  /*0510*/  VIADD R0, R0, 0x1 ;  /* 0x0000000100007836 */ /* 0x000fe40000000000 */
[----:B------:R-:W-:Y:S01]  /*0520*/  IMAD.MOV.U32 R6, RZ, RZ, R4 ;  /* 0x000000ffff067224 */ /* 0x000fe200078e0004 */
[----:B------:R-:W-:Y:S02]  /*0530*/  IADD3 R4, P1, PT, R4, 0x4, RZ ;  /* 0x0000000404047810 */ /* 0x000fe40007f3e0ff */
[----:B------:R-:W-:Y:S02]  /*0540*/  ISETP.NE.AND P0, PT, R0, RZ, PT ;  /* 0x000000ff0000720c */ /* 0x000fe40003f05270 */
[----:B------:R3:W-:Y:S02]  /*0550*/  STG.E desc[UR4][R6.64], RZ ;  /* 0x000000ff06007986 */ /* 0x0007e4000c101904 */
[----:B---3--:R-:W-:-:S09]  /*0560*/  IMAD.X R7, RZ, RZ, R7, P1 ;  /* 0x000000ffff077224 */ /* 0x008fd200008e0607 */
[----:B------:R-:W-:Y:S05]  /*0570*/  @P0 BRA `(.L_x_35) ;  /* 0xfffffffc00e40947 */ /* 0x000fea000383ffff */
.L_x_31:
[----:B-12---:R-:W-:Y:S02]  /*0580*/  IMAD.MOV.U32 R9, RZ, RZ, 0x1 ;  /* 0x00000001ff097424 */ /* 0x006fe400078e00ff */
[----:B------:R-:W-:-:S05]  /*0590*/  IMAD.WIDE R6, R5, 0x4, R2 ;  /* 0x0000000405067825 */ /* 0x000fca00078e0202 */
[----:B------:R-:W-:Y:S04]  /*05a0*/  STG.E desc[UR4][R6.64+0x8], R9 ;  /* 0x0000080906007986 */ /* 0x000fe8000c101904 */
[----:B------:R-:W-:Y:S04]  /*05b0*/  STG.E desc[UR4][R2.64+0x648], R5 ;  /* 0x0006480502007986 */ /* 0x000fe8000c101904 */
[----:B------:R-:W-:Y:S01]  /*05c0*/  STG.E desc[UR4][R2.64+0xc88], RZ ;  /* 0x000c88ff02007986 */ /* 0x000fe2000c101904 */
[----:B------:R-:W-:Y:S05]  /*05d0*/  EXIT ;  /* 0x000000000000794d */ /* 0x000fea0003800000 */
.L_x_36:
        /* <DEDUP_REMOVED lines=10> */
.L_x_72:


//--------------------- .text._Z21initialize_all_valuesPfS_P10CITY_CLASSi --------------------------
	.section	.text._Z21initialize_all_valuesPfS_P10CITY_CLASSi,"ax",@progbits
	.align	128
        .global         _Z21initialize_all_valuesPfS_P10CITY_CLASSi
        .type           _Z21initialize_all_valuesPfS_P10CITY_CLASSi,@function
        .size           _Z21initialize_all_valuesPfS_P10CITY_CLASSi,(.L_x_69 - _Z21initialize_all_valuesPfS_P10CITY_CLASSi)
        .other          _Z21initialize_all_valuesPfS_P10CITY_CLASSi,@"STO_CUDA_ENTRY STV_DEFAULT"
_Z21initialize_all_valuesPfS_P10CITY_CLASSi:
.text._Z21initialize_all_valuesPfS_P10CITY_CLASSi:
[----:B------:R-:W-:Y:S01]  /*0000*/  LDC R1, c[0x0][0x37c] ;  /* 0x0000df00ff017b82 */ /* 0x000fe20000000800 */
[----:B------:R-:W0:Y:S07]  /*0010*/  S2R R3, SR_TID.X ;  /* 0x0000000000037919 */ /* 0x000e2e0000002100 */
[----:B------:R-:W0:Y:S01]  /*0020*/  LDC R4, c[0x0][0x360] ;  /* 0x0000d800ff047b82 */ /* 0x000e220000000800 */
[----:B------:R-:W1:Y:S01]  /*0030*/  LDCU UR6, c[0x0][0x398] ;  /* 0x00007300ff0677ac */ /* 0x000e620008000800 */
[----:B------:R-:W2:Y:S06]  /*0040*/  S2R R0, SR_TID.Y ;  /* 0x0000000000007919 */ /* 0x000eac0000002200 */
[----:B------:R-:W0:Y:S08]  /*0050*/  S2UR UR4, SR_CTAID.X ;  /* 0x00000000000479c3 */ /* 0x000e300000002500 */
[----:B------:R-:W2:Y:S08]  /*0060*/  S2UR UR5, SR_CTAID.Y ;  /* 0x00000000000579c3 */ /* 0x000eb00000002600 */
        /* <DEDUP_REMOVED lines=8> */
[----:B------:R-:W-:Y:S01]  /*00f0*/  IMAD R6, R5, UR6, R4 ;  /* 0x0000000605067c24 */ /* 0x000fe2000f8e0204 */
[----:B------:R-:W-:-:S04]  /*0100*/  I2FP.F32.U32 R0, UR6 ;  /* 0x0000000600007c45 */ /* 0x000fc80008201000 */
[----:B------:R-:W-:-:S04]  /*0110*/  IADD3 R7, PT, PT, R0, 0x1800000, RZ ;  /* 0x0180000000077810 */ /* 0x000fc80007ffe0ff */
[----:B------:R-:W-:-:S04]  /*0120*/  LOP3.LUT R7, R7, 0x7f800000, RZ, 0xc0, !PT ;  /* 0x7f80000007077812 */ /* 0x000fc800078ec0ff */
[----:B------:R-:W-:Y:S01]  /*0130*/  ISETP.GT.U32.AND P0, PT, R7, 0x1ffffff, PT ;  /* 0x01ffffff0700780c */ /* 0x000fe20003f04070 */
[----:B0-----:R-:W-:-:S05]  /*0140*/  IMAD.WIDE R2, R6, 0x4, R2 ;  /* 0x0000000406027825 */ /* 0x001fca00078e0202 */
[----:B-1----:R0:W-:Y:S07]  /*0150*/  STG.E desc[UR4][R2.64], RZ ;  /* 0x000000ff02007986 */ /* 0x0021ee000c101904 */
[----:B------:R-:W-:Y:S05]  /*0160*/  @P0 BRA `(.L_x_37) ;  /* 0x0000000000100947 */ /* 0x000fea0003800000 */
[----:B------:R-:W-:-:S07]  /*0170*/  MOV R8, 0x190 ;  /* 0x0000019000087802 */ /* 0x000fce0000000f00 */
[----:B0-----:R-:W-:Y:S05]  /*0180*/  CALL.REL.NOINC `($__internal_2_$__cuda_sm20_rcp_rn_f32_slowpath) ;  /* 0x0000000800d47944 */ /* 0x001fea0003c00000 */
[----:B------:R-:W-:Y:S01]  /*0190*/  MOV R11, R7 ;  /* 0x00000007000b7202 */ /* 0x000fe20000000f00 */
[----:B------:R-:W-:Y:S06]  /*01a0*/  BRA `(.L_x_38) ;  /* 0x0000000000107947 */ /* 0x000fec0003800000 */
.L_x_37:
[----:B------:R-:W1:Y:S02]  /*01b0*/  MUFU.RCP R11, R0 ;  /* 0x00000000000b7308 */ /* 0x000e640000001000 */
[----:B-1----:R-:W-:-:S04]  /*01c0*/  FFMA R7, R0, R11, -1 ;  /* 0xbf80000000077423 */ /* 0x002fc8000000000b */
[----:B------:R-:W-:-:S04]  /*01d0*/  FADD.FTZ R8, -R7, -RZ ;  /* 0x800000ff07087221 */ /* 0x000fc80000010100 */
[----:B------:R-:W-:-:S07]  /*01e0*/  FFMA R11, R11, R8, R11 ;  /* 0x000000080b0b7223 */ /* 0x000fce000000000b */
.L_x_38:
[----:B------:R-:W1:Y:S01]  /*01f0*/  LDC.64 R8, c[0x0][0x388] ;  /* 0x0000e200ff087b82 */ /* 0x000e620000000a00 */
[----:B------:R-:W-:Y:S01]  /*0200*/  ISETP.NE.AND P0, PT, R4, R5, PT ;  /* 0x000000050400720c */ /* 0x000fe20003f05270 */
[----:B-1----:R-:W-:-:S05]  /*0210*/  IMAD.WIDE R6, R6, 0x4, R8 ;  /* 0x0000000406067825 */ /* 0x002fca00078e0208 */
[----:B------:R1:W-:Y:S07]  /*0220*/  STG.E desc[UR4][R6.64], R11 ;  /* 0x0000000b06007986 */ /* 0x0003ee000c101904 */
[----:B------:R-:W-:Y:S05]  /*0230*/  @!P0 EXIT ;  /* 0x000000000000894d */ /* 0x000fea0003800000 */
[----:B-1----:R-:W1:Y:S02]  /*0240*/  LDC.64 R10, c[0x0][0x390] ;  /* 0x0000e400ff0a7b82 */ /* 0x002e640000000a00 */
[----:B-1----:R-:W-:-:S04]  /*0250*/  IMAD.WIDE.U32 R8, R5, 0x8, R10 ;  /* 0x0000000805087825 */ /* 0x002fc800078e000a */
[----:B------:R-:W-:Y:S01]  /*0260*/  IMAD.WIDE R10, R4, 0x8, R10 ;  /* 0x00000008040a7825 */ /* 0x000fe200078e020a */
[----:B------:R-:W2:Y:S04]  /*0270*/  LDG.E R6, desc[UR4][R8.64] ;  /* 0x0000000408067981 */ /* 0x000ea8000c1e1900 */
[----:B------:R-:W2:Y:S04]  /*0280*/  LDG.E R5, desc[UR4][R10.64] ;  /* 0x000000040a057981 */ /* 0x000ea8000c1e1900 */
[----:B------:R1:W3:Y:S04]  /*0290*/  LDG.E R0, desc[UR4][R8.64+0x4] ;  /* 0x0000040408007981 */ /* 0x0002e8000c1e1900 */
[----:B------:R-:W3:Y:S01]  /*02a0*/  LDG.E R7, desc[UR4][R10.64+0x4] ;  /* 0x000004040a077981 */ /* 0x000ee2000c1e1900 */
[----:B------:R-:W-:Y:S01]  /*02b0*/  BSSY.RECONVERGENT B0, `(.L_x_39) ;  /* 0x000004c000007945 */ /* 0x000fe20003800200 */
[----:B------:R-:W-:Y:S01]  /*02c0*/  HFMA2 R4, -RZ, RZ, 1.875, 0 ;  /* 0x3f800000ff047431 */ /* 0x000fe200000001ff */
[----:B-1----:R-:W-:-:S02]  /*02d0*/  MOV R9, 0x3f800000 ;  /* 0x3f80000000097802 */ /* 0x002fc40000000f00 */
[----:B--2---:R-:W-:Y:S02]  /*02e0*/  IADD3 R6, PT, PT, R6, -R5, RZ ;  /* 0x8000000506067210 */ /* 0x004fe40007ffe0ff */
[----:B---3--:R-:W-:Y:S02]  /*02f0*/  IADD3 R0, PT, PT, R0, -R7, RZ ;  /* 0x8000000700007210 */ /* 0x008fe40007ffe0ff */
[----:B------:R-:W-:-:S04]  /*0300*/  IABS R7, R6 ;  /* 0x0000000600077213 */ /* 0x000fc80000000000 */
[----:B------:R-:W-:Y:S02]  /*0310*/  ISETP.NE.AND P0, PT, R7, 0x1, PT ;  /* 0x000000010700780c */ /* 0x000fe40003f05270 */
[----:B------:R-:W-:-:S04]  /*0320*/  IABS R5, R0 ;  /* 0x0000000000057213 */ /* 0x000fc80000000000 */
[----:B------:R-:W-:-:S07]  /*0330*/  ISETP.NE.AND P1, PT, R5, 0x1, PT ;  /* 0x000000010500780c */ /* 0x000fce0003f25270 */
[----:B------:R-:W-:Y:S06]  /*0340*/  @!P0 BRA `(.L_x_40) ;  /* 0x0000000400088947 */ /* 0x000fec0003800000 */
[----:B------:R-:W-:-:S04]  /*0350*/  I2FP.F32.S32 R7, R7 ;  /* 0x0000000700077245 */ /* 0x000fc80000201400 */
[----:B------:R-:W-:-:S13]  /*0360*/  FSETP.NAN.AND P0, PT, |R7|, |R7|, PT ;  /* 0x400000070700720b */ /* 0x000fda0003f08200 */
[----:B------:R-:W-:Y:S01]  /*0370*/  @P0 FADD R9, R7, 2 ;  /* 0x4000000007090421 */ /* 0x000fe20000000000 */
[----:B------:R-:W-:Y:S06]  /*0380*/  @P0 BRA `(.L_x_40) ;  /* 0x0000000000f80947 */ /* 0x000fec0003800000 */
[C---:B------:R-:W-:Y:S01]  /*0390*/  FMUL R8, |R7|.reuse, 16777216 ;  /* 0x4b80000007087820 */ /* 0x040fe20000400200 */
[----:B------:R-:W-:Y:S01]  /*03a0*/  FSETP.GEU.AND P0, PT, |R7|, 1.175494350822287508e-38, PT ;  /* 0x008000000700780b */ /* 0x000fe20003f0e200 */
[----:B------:R-:W-:-:S03]  /*03b0*/  HFMA2 R16, -RZ, RZ, 0.771484375, 0.21533203125 ;  /* 0x3a2c32e4ff107431 */ /* 0x000fc600000001ff */
[----:B------:R-:W-:Y:S02]  /*03c0*/  FSEL R8, R8, |R7|, !P0 ;  /* 0x4000000708087208 */ /* 0x000fe40004000000 */
[----:B------:R-:W-:Y:S02]  /*03d0*/  FSEL R11, RZ, -24, P0 ;  /* 0xc1c00000ff0b7808 */ /* 0x000fe40000000000 */
[----:B------:R-:W-:Y:S02]  /*03e0*/  IADD3 R9, PT, PT, R8, -0x3f3504f3, RZ ;  /* 0xc0cafb0d08097810 */ /* 0x000fe40007ffe0ff */
[----:B------:R-:W-:Y:S02]  /*03f0*/  FSETP.NEU.AND P0, PT, |R7|, +INF , PT ;  /* 0x7f8000000700780b */ /* 0x000fe40003f0d200 */
[----:B------:R-:W-:Y:S02]  /*0400*/  LOP3.LUT R9, R9, 0xff800000, RZ, 0xc0, !PT ;  /* 0xff80000009097812 */ /* 0x000fe400078ec0ff */
[----:B------:R-:W-:-:S02]  /*0410*/  ISETP.NE.AND P0, PT, R6, RZ, P0 ;  /* 0x000000ff0600720c */ /* 0x000fc40000705270 */
[----:B------:R-:W-:-:S05]  /*0420*/  IADD3 R8, PT, PT, R8, -R9, RZ ;  /* 0x8000000908087210 */ /* 0x000fca0007ffe0ff */
[C---:B------:R-:W-:Y:S01]  /*0430*/  FADD R13, R8.reuse, 1 ;  /* 0x3f800000080d7421 */ /* 0x040fe20000000000 */
[----:B------:R-:W-:Y:S01]  /*0440*/  FADD R12, R8, -1 ;  /* 0xbf800000080c7421 */ /* 0x000fe20000000000 */
[----:B------:R-:W-:-:S03]  /*0450*/  I2FP.F32.S32 R8, R9 ;  /* 0x0000000900087245 */ /* 0x000fc60000201400 */
[----:B------:R-:W-:Y:S01]  /*0460*/  FADD R10, R12, R12 ;  /* 0x0000000c0c0a7221 */ /* 0x000fe20000000000 */
[----:B------:R-:W1:Y:S01]  /*0470*/  MUFU.RCP R13, R13 ;  /* 0x0000000d000d7308 */ /* 0x000e620000001000 */
[----:B------:R-:W-:Y:S02]  /*0480*/  @!P0 FADD R7, R7, R7 ;  /* 0x0000000707078221 */ /* 0x000fe40000000000 */
[----:B-1----:R-:W-:Y:S01]  /*0490*/  FMUL R9, R13, R10 ;  /* 0x0000000a0d097220 */ /* 0x002fe20000400000 */
[----:B------:R-:W-:-:S03]  /*04a0*/  FFMA R10, R8, 1.1920928955078125e-07, R11 ;  /* 0x34000000080a7823 */ /* 0x000fc6000000000b */
        /* <DEDUP_REMOVED lines=16> */
[----:B------:R-:W-:-:S04]  /*05b0*/  FFMA R11, R9, R14, R11 ;  /* 0x0000000e090b7223 */ /* 0x000fc8000000000b */
[----:B------:R-:W-:-:S04]  /*05c0*/  FADD R9, R8, R11 ;  /* 0x0000000b08097221 */ /* 0x000fc80000000000 */
[----:B------:R-:W-:Y:S01]  /*05d0*/  FMUL R10, R9, 2 ;  /* 0x40000000090a7820 */ /* 0x000fe20000400000 */
[----:B------:R-:W-:-:S03]  /*05e0*/  FADD R8, -R8, R9 ;  /* 0x0000000908087221 */ /* 0x000fc60000000100 */
[----:B------:R-:W1:Y:S01]  /*05f0*/  FRND R13, R10 ;  /* 0x0000000a000d7307 */ /* 0x000e620000201000 */
[----:B------:R-:W-:Y:S01]  /*0600*/  FADD R8, R11, -R8 ;  /* 0x800000080b087221 */ /* 0x000fe20000000000 */
[----:B------:R-:W-:Y:S01]  /*0610*/  FFMA R9, R9, 2, -R10 ;  /* 0x4000000009097823 */ /* 0x000fe2000000080a */
[----:B------:R-:W-:Y:S02]  /*0620*/  MOV R11, 0x391fcb8e ;  /* 0x391fcb8e000b7802 */ /* 0x000fe40000000f00 */
[----:B------:R-:W-:Y:S01]  /*0630*/  FSETP.GT.AND P3, PT, |R10|, 152, PT ;  /* 0x431800000a00780b */ /* 0x000fe20003f64200 */
[----:B------:R-:W-:Y:S01]  /*0640*/  FFMA R9, R8, 2, R9 ;  /* 0x4000000008097823 */ /* 0x000fe20000000009 */
[----:B-1----:R-:W-:Y:S01]  /*0650*/  FADD R8, R10, -R13 ;  /* 0x8000000d0a087221 */ /* 0x002fe20000000000 */
[----:B------:R-:W-:-:S03]  /*0660*/  FSETP.GT.AND P2, PT, R13, RZ, PT ;  /* 0x000000ff0d00720b */ /* 0x000fc60003f44000 */
[----:B------:R-:W-:Y:S01]  /*0670*/  FADD R8, R8, R9 ;  /* 0x0000000908087221 */ /* 0x000fe20000000000 */
[----:B------:R-:W-:Y:S02]  /*0680*/  SEL R6, RZ, 0x83000000, P2 ;  /* 0x83000000ff067807 */ /* 0x000fe40001000000 */
[----:B------:R-:W-:Y:S01]  /*0690*/  FSETP.GEU.AND P2, PT, R10, RZ, PT ;  /* 0x000000ff0a00720b */ /* 0x000fe20003f4e000 */
[----:B------:R-:W-:-:S04]  /*06a0*/  FFMA R9, R8, R11, 0.0013391353422775864601 ;  /* 0x3aaf85ed08097423 */ /* 0x000fc8000000000b */
[C---:B------:R-:W-:Y:S02]  /*06b0*/  FFMA R11, R8.reuse, R9, 0.0096188392490148544312 ;  /* 0x3c1d9856080b7423 */ /* 0x040fe40000000009 */
[----:B------:R-:W1:Y:S02]  /*06c0*/  F2I.NTZ R9, R10 ;  /* 0x0000000a00097305 */ /* 0x000e640000203100 */
[----:B------:R-:W-:-:S04]  /*06d0*/  FFMA R11, R8, R11, 0.055503588169813156128 ;  /* 0x3d6357bb080b7423 */ /* 0x000fc8000000000b */
[----:B------:R-:W-:-:S04]  /*06e0*/  FFMA R11, R8, R11, 0.24022644758224487305 ;  /* 0x3e75fdec080b7423 */ /* 0x000fc8000000000b */
[----:B------:R-:W-:Y:S01]  /*06f0*/  FFMA R13, R8, R11, 0.69314718246459960938 ;  /* 0x3f317218080d7423 */ /* 0x000fe2000000000b */
[----:B------:R-:W-:-:S03]  /*0700*/  IADD3 R11, PT, PT, R6, 0x7f000000, RZ ;  /* 0x7f000000060b7810 */ /* 0x000fc60007ffe0ff */
[----:B------:R-:W-:Y:S01]  /*0710*/  FFMA R8, R8, R13, 1 ;  /* 0x3f80000008087423 */ /* 0x000fe2000000000d */
[----:B-1----:R-:W-:Y:S02]  /*0720*/  LEA R6, R9, -R6, 0x17 ;  /* 0x8000000609067211 */ /* 0x002fe400078eb8ff */
[----:B------:R-:W-:Y:S01]  /*0730*/  FSEL R9, RZ, +INF , !P2 ;  /* 0x7f800000ff097808 */ /* 0x000fe20005000000 */
[----:B------:R-:W-:-:S04]  /*0740*/  FMUL R11, R11, R8 ;  /* 0x000000080b0b7220 */ /* 0x000fc80000400000 */
[----:B------:R-:W-:Y:S01]  /*0750*/  @!P3 FMUL R9, R6, R11 ;  /* 0x0000000b0609b220 */ /* 0x000fe20000400000 */
[----:B------:R-:W-:-:S07]  /*0760*/  @!P0 LOP3.LUT R9, R7, 0x7fffffff, RZ, 0xc0, !PT ;  /* 0x7fffffff07098812 */ /* 0x000fce00078ec0ff */
.L_x_40:
[----:B------:R-:W-:Y:S05]  /*0770*/  BSYNC.RECONVERGENT B0 ;  /* 0x0000000000007941 */ /* 0x000fea0003800200 */
.L_x_39:
[----:B------:R-:W-:Y:S04]  /*0780*/  BSSY.RECONVERGENT B0, `(.L_x_41) ;  /* 0x0000044000007945 */ /* 0x000fe80003800200 */
[----:B------:R-:W-:Y:S05]  /*0790*/  @!P1 BRA `(.L_x_42) ;  /* 0x0000000400089947 */ /* 0x000fea0003800000 */
[----:B------:R-:W-:-:S04]  /*07a0*/  I2FP.F32.S32 R5, R5 ;  /* 0x0000000500057245 */ /* 0x000fc80000201400 */
[----:B------:R-:W-:-:S13]  /*07b0*/  FSETP.NAN.AND P0, PT, |R5|, |R5|, PT ;  /* 0x400000050500720b */ /* 0x000fda0003f08200 */
[----:B------:R-:W-:Y:S01]  /*07c0*/  @P0 FADD R4, R5, 2 ;  /* 0x4000000005040421 */ /* 0x000fe20000000000 */
[----:B------:R-:W-:Y:S06]  /*07d0*/  @P0 BRA `(.L_x_42) ;  /* 0x0000000000f80947 */ /* 0x000fec0003800000 */
[C---:B------:R-:W-:Y:S01]  /*07e0*/  FMUL R4, |R5|.reuse, 16777216 ;  /* 0x4b80000005047820 */ /* 0x040fe20000400200 */
[----:B------:R-:W-:Y:S01]  /*07f0*/  FSETP.GEU.AND P0, PT, |R5|, 1.175494350822287508e-38, PT ;  /* 0x008000000500780b */ /* 0x000fe20003f0e200 */
[----:B------:R-:W-:-:S03]  /*0800*/  HFMA2 R14, -RZ, RZ, 0.771484375, 0.21533203125 ;  /* 0x3a2c32e4ff0e7431 */ /* 0x000fc600000001ff */
        /* <DEDUP_REMOVED lines=10> */
[----:B------:R-:W1:Y:S01]  /*08b0*/  MUFU.RCP R8, R8 ;  /* 0x0000000800087308 */ /* 0x000e620000001000 */
[----:B------:R-:W-:Y:S01]  /*08c0*/  FFMA R7, R7, 1.1920928955078125e-07, R4 ;  /* 0x3400000007077823 */ /* 0x000fe20000000004 */
[----:B------:R-:W-:-:S13]  /*08d0*/  ISETP.NE.AND P0, PT, R0, RZ, P0 ;  /* 0x000000ff0000720c */ /* 0x000fda0000705270 */
[----:B------:R-:W-:Y:S01]  /*08e0*/  @!P0 FADD R5, R5, R5 ;  /* 0x0000000505058221 */ /* 0x000fe20000000000 */
[----:B-1----:R-:W-:-:S04]  /*08f0*/  FMUL R10, R8, R11 ;  /* 0x0000000b080a7220 */ /* 0x002fc80000400000 */
        /* <DEDUP_REMOVED lines=31> */
[----:B------:R-:W-:Y:S01]  /*0af0*/  FFMA R7, R4, R11, 0.0013391353422775864601 ;  /* 0x3aaf85ed04077423 */ /* 0x000fe2000000000b */
[----:B------:R-:W-:-:S03]  /*0b00*/  IADD3 R8, PT, PT, R0, 0x7f000000, RZ ;  /* 0x7f00000000087810 */ /* 0x000fc60007ffe0ff */
[C---:B------:R-:W-:Y:S02]  /*0b10*/  FFMA R11, R4.reuse, R7, 0.0096188392490148544312 ;  /* 0x3c1d9856040b7423 */ /* 0x040fe40000000007 */
[----:B------:R-:W1:Y:S02]  /*0b20*/  F2I.NTZ R7, R6 ;  /* 0x0000000600077305 */ /* 0x000e640000203100 */
[----:B------:R-:W-:-:S04]  /*0b30*/  FFMA R11, R4, R11, 0.055503588169813156128 ;  /* 0x3d6357bb040b7423 */ /* 0x000fc8000000000b */
[----:B------:R-:W-:-:S04]  /*0b40*/  FFMA R11, R4, R11, 0.24022644758224487305 ;  /* 0x3e75fdec040b7423 */ /* 0x000fc8000000000b */
[----:B------:R-:W-:-:S04]  /*0b50*/  FFMA R11, R4, R11, 0.69314718246459960938 ;  /* 0x3f317218040b7423 */ /* 0x000fc8000000000b */
[----:B------:R-:W-:Y:S01]  /*0b60*/  FFMA R11, R4, R11, 1 ;  /* 0x3f800000040b7423 */ /* 0x000fe2000000000b */
[----:B-1----:R-:W-:Y:S02]  /*0b70*/  LEA R7, R7, -R0, 0x17 ;  /* 0x8000000007077211 */ /* 0x002fe400078eb8ff */
[----:B------:R-:W-:Y:S01]  /*0b80*/  FSEL R4, RZ, +INF , !P1 ;  /* 0x7f800000ff047808 */ /* 0x000fe20004800000 */
[----:B------:R-:W-:-:S04]  /*0b90*/  FMUL R8, R8, R11 ;  /* 0x0000000b08087220 */ /* 0x000fc80000400000 */
[----:B------:R-:W-:Y:S01]  /*0ba0*/  @!P2 FMUL R4, R7, R8 ;  /* 0x000000080704a220 */ /* 0x000fe20000400000 */
[----:B------:R-:W-:-:S07]  /*0bb0*/  @!P0 LOP3.LUT R4, R5, 0x7fffffff, RZ, 0xc0, !PT ;  /* 0x7fffffff05048812 */ /* 0x000fce00078ec0ff */
.L_x_42:
[----:B------:R-:W-:Y:S05]  /*0bc0*/  BSYNC.RECONVERGENT B0 ;  /* 0x0000000000007941 */ /* 0x000fea0003800200 */
.L_x_41:
[----:B------:R-:W-:Y:S01]  /*0bd0*/  FADD R0, R4, R9 ;  /* 0x0000000904007221 */ /* 0x000fe20000000000 */
[----:B------:R-:W-:Y:S03]  /*0be0*/  BSSY.RECONVERGENT B0, `(.L_x_43) ;  /* 0x000000d000007945 */ /* 0x000fe60003800200 */
[----:B------:R1:W2:Y:S01]  /*0bf0*/  MUFU.RSQ R7, R0 ;  /* 0x0000000000077308 */ /* 0x0002a20000001400 */
[----:B------:R-:W-:-:S04]  /*0c00*/  IADD3 R4, PT, PT, R0, -0xd000000, RZ ;  /* 0xf300000000047810 */ /* 0x000fc80007ffe0ff */
[----:B------:R-:W-:-:S13]  /*0c10*/  ISETP.GT.U32.AND P0, PT, R4, 0x727fffff, PT ;  /* 0x727fffff0400780c */ /* 0x000fda0003f04070 */
[----:B-12---:R-:W-:Y:S05]  /*0c20*/  @!P0 BRA `(.L_x_44) ;  /* 0x0000000000108947 */ /* 0x006fea0003800000 */
[----:B------:R-:W-:-:S07]  /*0c30*/  MOV R9, 0xc50 ;  /* 0x00000c5000097802 */ /* 0x000fce0000000f00 */
[----:B0-----:R-:W-:Y:S05]  /*0c40*/  CALL.REL.NOINC `($__internal_3_$__cuda_sm20_sqrt_rn_f32_slowpath) ;  /* 0x0000000000f07944 */ /* 0x001fea0003c00000 */
[----:B------:R-:W-:Y:S01]  /*0c50*/  MOV R5, R0 ;  /* 0x0000000000057202 */ /* 0x000fe20000000f00 */
[----:B------:R-:W-:Y:S06]  /*0c60*/  BRA `(.L_x_45) ;  /* 0x0000000000107947 */ /* 0x000fec0003800000 */
.L_x_44:
[----:B------:R-:W-:Y:S01]  /*0c70*/  FMUL.FTZ R5, R0, R7 ;  /* 0x0000000700057220 */ /* 0x000fe20000410000 */
[----:B------:R-:W-:-:S03]  /*0c80*/  FMUL.FTZ R4, R7, 0.5 ;  /* 0x3f00000007047820 */ /* 0x000fc60000410000 */
[----:B------:R-:W-:-:S04]  /*0c90*/  FFMA R0, -R5, R5, R0 ;  /* 0x0000000505007223 */ /* 0x000fc80000000100 */
[----:B------:R-:W-:-:S07]  /*0ca0*/  FFMA R5, R0, R4, R5 ;  /* 0x0000000400057223 */ /* 0x000fce0000000005 */
.L_x_45:
[----:B------:R-:W-:Y:S05]  /*0cb0*/  BSYNC.RECONVERGENT B0 ;  /* 0x0000000000007941 */ /* 0x000fea0003800200 */
.L_x_43:
[----:B------:R-:W-:Y:S01]  /*0cc0*/  STG.E desc[UR4][R2.64], R5 ;  /* 0x0000000502007986 */ /* 0x000fe2000c101904 */
[----:B------:R-:W-:Y:S05]  /*0cd0*/  EXIT ;  /* 0x000000000000794d */ /* 0x000fea0003800000 */
        .weak           $__internal_2_$__cuda_sm20_rcp_rn_f32_slowpath
        .type           $__internal_2_$__cuda_sm20_rcp_rn_f32_slowpath,@function
        .size           $__internal_2_$__cuda_sm20_rcp_rn_f32_slowpath,($__internal_3_$__cuda_sm20_sqrt_rn_f32_slowpath - $__internal_2_$__cuda_sm20_rcp_rn_f32_slowpath)
$__internal_2_$__cuda_sm20_rcp_rn_f32_slowpath:
[----:B------:R-:W-:-:S04]  /*0ce0*/  SHF.L.U32 R7, R0, 0x1, RZ ;  /* 0x0000000100077819 */ /* 0x000fc800000006ff */
[----:B------:R-:W-:-:S04]  /*0cf0*/  SHF.R.U32.HI R7, RZ, 0x18, R7 ;  /* 0x00000018ff077819 */ /* 0x000fc80000011607 */
[----:B------:R-:W-:-:S13]  /*0d00*/  ISETP.NE.U32.AND P0, PT, R7, RZ, PT ;  /* 0x000000ff0700720c */ /* 0x000fda0003f05070 */
[----:B------:R-:W-:Y:S05]  /*0d10*/  @P0 BRA `(.L_x_46) ;  /* 0x00000000002c0947 */ /* 0x000fea0003800000 */
[----:B------:R-:W-:-:S04]  /*0d20*/  SHF.L.U32 R7, R0, 0x1, RZ ;  /* 0x0000000100077819 */ /* 0x000fc800000006ff */
[----:B------:R-:W-:-:S13]  /*0d30*/  ISETP.NE.AND P0, PT, R7, RZ, PT ;  /* 0x000000ff0700720c */ /* 0x000fda0003f05270 */
[----:B------:R2:W3:Y:S01]  /*0d40*/  @!P0 MUFU.RCP R7, R0 ;  /* 0x0000000000078308 */ /* 0x0004e20000001000 */
[----:B------:R-:W-:Y:S05]  /*0d50*/  @!P0 BRA `(.L_x_47) ;  /* 0x0000000000a48947 */ /* 0x000fea0003800000 */
[----:B------:R-:W-:-:S04]  /*0d60*/  FFMA R9, R0, 1.84467440737095516160e+19, RZ ;  /* 0x5f80000000097823 */ /* 0x000fc800000000ff */
[----:B--2---:R-:W3:Y:S02]  /*0d70*/  MUFU.RCP R0, R9 ;  /* 0x0000000900007308 */ /* 0x004ee40000001000 */
[----:B---3--:R-:W-:-:S04]  /*0d80*/  FFMA R7, R9, R0, -1 ;  /* 0xbf80000009077423 */ /* 0x008fc80000000000 */
[----:B------:R-:W-:-:S04]  /*0d90*/  FADD.FTZ R7, -R7, -RZ ;  /* 0x800000ff07077221 */ /* 0x000fc80000010100 */
[----:B------:R-:W-:-:S04]  /*0da0*/  FFMA R0, R0, R7, R0 ;  /* 0x0000000700007223 */ /* 0x000fc80000000000 */
[----:B------:R-:W-:Y:S01]  /*0db0*/  FFMA R7, R0, 1.84467440737095516160e+19, RZ ;  /* 0x5f80000000077823 */ /* 0x000fe200000000ff */
[----:B------:R-:W-:Y:S06]  /*0dc0*/  BRA `(.L_x_47) ;  /* 0x0000000000887947 */ /* 0x000fec0003800000 */
.L_x_46:
[----:B------:R-:W-:-:S04]  /*0dd0*/  IADD3 R9, PT, PT, R7, -0xfd, RZ ;  /* 0xffffff0307097810 */ /* 0x000fc80007ffe0ff */
[----:B------:R-:W-:-:S13]  /*0de0*/  ISETP.GT.U32.AND P0, PT, R9, 0x1, PT ;  /* 0x000000010900780c */ /* 0x000fda0003f04070 */
[----:B------:R-:W-:Y:S05]  /*0df0*/  @P0 BRA `(.L_x_48) ;  /* 0x0000000000780947 */ /* 0x000fea0003800000 */
[----:B------:R-:W-:Y:S01]  /*0e00*/  LOP3.LUT R10, R0, 0x7fffff, RZ, 0xc0, !PT ;  /* 0x007fffff000a7812 */ /* 0x000fe200078ec0ff */
[----:B------:R-:W-:Y:S01]  /*0e10*/  HFMA2 R14, -RZ, RZ, 0, 1.78813934326171875e-07 ;  /* 0x00000003ff0e7431 */ /* 0x000fe200000001ff */
[----:B------:R-:W-:Y:S02]  /*0e20*/  IADD3 R7, PT, PT, R7, -0xfc, RZ ;  /* 0xffffff0407077810 */ /* 0x000fe40007ffe0ff */
        /* <DEDUP_REMOVED lines=14> */
[--C-:B------:R-:W-:Y:S02]  /*0f10*/  LOP3.LUT P1, RZ, R11, R9, R12.reuse, 0xf8, !PT ;  /* 0x000000090bff7212 */ /* 0x100fe4000782f80c */
[C---:B------:R-:W-:Y:S02]  /*0f20*/  LOP3.LUT P0, RZ, R10.reuse, 0x1, RZ, 0xc0, !PT ;  /* 0x000000010aff7812 */ /* 0x040fe4000780c0ff */
[----:B------:R-:W-:Y:S02]  /*0f30*/  LOP3.LUT P2, RZ, R10, 0x2, RZ, 0xc0, !PT ;  /* 0x000000020aff7812 */ /* 0x000fe4000784c0ff */
[----:B------:R-:W-:Y:S02]  /*0f40*/  SHF.R.U32.HI R7, RZ, R7, R12 ;  /* 0x00000007ff077219 */ /* 0x000fe4000001160c */
[----:B------:R-:W-:-:S02]  /*0f50*/  PLOP3.LUT P0, PT, P0, P1, P2, 0xe0, 0x0 ;  /* 0x000000000000781c */ /* 0x000fc40000703c20 */
[----:B------:R-:W-:Y:S02]  /*0f60*/  LOP3.LUT P1, RZ, R0, 0x7fffff, RZ, 0xc0, !PT ;  /* 0x007fffff00ff7812 */ /* 0x000fe4000782c0ff */
[----:B------:R-:W-:-:S04]  /*0f70*/  SEL R9, RZ, 0x1, !P0 ;  /* 0x00000001ff097807 */ /* 0x000fc80004000000 */
[----:B------:R-:W-:-:S04]  /*0f80*/  IADD3 R9, PT, PT, -R9, RZ, RZ ;  /* 0x000000ff09097210 */ /* 0x000fc80007ffe1ff */
[----:B------:R-:W-:-:S13]  /*0f90*/  ISETP.GE.AND P0, PT, R9, RZ, PT ;  /* 0x000000ff0900720c */ /* 0x000fda0003f06270 */
[----:B------:R-:W-:-:S04]  /*0fa0*/  @!P0 IADD3 R7, PT, PT, R7, 0x1, RZ ;  /* 0x0000000107078810 */ /* 0x000fc80007ffe0ff */
[----:B------:R-:W-:-:S04]  /*0fb0*/  @!P1 SHF.L.U32 R7, R7, 0x1, RZ ;  /* 0x0000000107079819 */ /* 0x000fc800000006ff */
[----:B------:R-:W-:Y:S01]  /*0fc0*/  LOP3.LUT R7, R7, 0x80000000, R0, 0xf8, !PT ;  /* 0x8000000007077812 */ /* 0x000fe200078ef800 */
[----:B------:R-:W-:Y:S06]  /*0fd0*/  BRA `(.L_x_47) ;  /* 0x0000000000047947 */ /* 0x000fec0003800000 */
.L_x_48:
[----:B------:R0:W1:Y:S02]  /*0fe0*/  MUFU.RCP R7, R0 ;  /* 0x0000000000077308 */ /* 0x0000640000001000 */
.L_x_47:
[----:B------:R-:W-:-:S04]  /*0ff0*/  MOV R9, 0x0 ;  /* 0x0000000000097802 */ /* 0x000fc80000000f00 */
[----:B0123--:R-:W-:Y:S05]  /*1000*/  RET.REL.NODEC R8 `(_Z21initialize_all_valuesPfS_P10CITY_CLASSi) ;  /* 0xffffffec08fc7950 */ /* 0x00ffea0003c3ffff */
        .weak           $__internal_3_$__cuda_sm20_sqrt_rn_f32_slowpath
        .type           $__internal_3_$__cuda_sm20_sqrt_rn_f32_slowpath,@function
        .size           $__internal_3_$__cuda_sm20_sqrt_rn_f32_slowpath,(.L_x_69 - $__internal_3_$__cuda_sm20_sqrt_rn_f32_slowpath)
$__internal_3_$__cuda_sm20_sqrt_rn_f32_slowpath:
[----:B------:R-:W-:-:S13]  /*1010*/  LOP3.LUT P0, RZ, R0, 0x7fffffff, RZ, 0xc0, !PT ;  /* 0x7fffffff00ff7812 */ /* 0x000fda000780c0ff */
[----:B------:R-:W-:Y:S01]  /*1020*/  @!P0 MOV R4, R0 ;  /* 0x0000000000048202 */ /* 0x000fe20000000f00 */
[----:B------:R-:W-:Y:S06]  /*1030*/  @!P0 BRA `(.L_x_49) ;  /* 0x0000000000408947 */ /* 0x000fec0003800000 */
[----:B------:R-:W-:-:S13]  /*1040*/  FSETP.GEU.FTZ.AND P0, PT, R0, RZ, PT ;  /* 0x000000ff0000720b */ /* 0x000fda0003f1e000 */
[----:B------:R-:W-:Y:S01]  /*1050*/  @!P0 MOV R4, 0x7fffffff ;  /* 0x7fffffff00048802 */ /* 0x000fe20000000f00 */
[----:B------:R-:W-:Y:S06]  /*1060*/  @!P0 BRA `(.L_x_49) ;  /* 0x0000000000348947 */ /* 0x000fec0003800000 */
[----:B------:R-:W-:-:S13]  /*1070*/  FSETP.GTU.FTZ.AND P0, PT, |R0|, +INF , PT ;  /* 0x7f8000000000780b */ /* 0x000fda0003f1c200 */
[----:B------:R-:W-:Y:S01]  /*1080*/  @P0 FADD.FTZ R4, R0, 1 ;  /* 0x3f80000000040421 */ /* 0x000fe20000010000 */
[----:B------:R-:W-:Y:S06]  /*1090*/  @P0 BRA `(.L_x_49) ;  /* 0x0000000000280947 */ /* 0x000fec0003800000 */
[----:B------:R-:W-:-:S13]  /*10a0*/  FSETP.NEU.FTZ.AND P0, PT, |R0|, +INF , PT ;  /* 0x7f8000000000780b */ /* 0x000fda0003f1d200 */
[----:B------:R-:W-:-:S04]  /*10b0*/  @P0 FFMA R5, R0, 1.84467440737095516160e+19, RZ ;  /* 0x5f80000000050823 */ /* 0x000fc800000000ff */
[----:B------:R-:W0:Y:S02]  /*10c0*/  @P0 MUFU.RSQ R4, R5 ;  /* 0x0000000500040308 */ /* 0x000e240000001400 */
[----:B0-----:R-:W-:Y:S01]  /*10d0*/  @P0 FMUL.FTZ R6, R5, R4 ;  /* 0x0000000405060220 */ /* 0x001fe20000410000 */
[----:B------:R-:W-:Y:S01]  /*10e0*/  @P0 FMUL.FTZ R8, R4, 0.5 ;  /* 0x3f00000004080820 */ /* 0x000fe20000410000 */
[----:B------:R-:W-:Y:S02]  /*10f0*/  @!P0 MOV R4, R0 ;  /* 0x0000000000048202 */ /* 0x000fe40000000f00 */
[----:B------:R-:W-:-:S04]  /*1100*/  @P0 FADD.FTZ R7, -R6, -RZ ;  /* 0x800000ff06070221 */ /* 0x000fc80000010100 */
[----:B------:R-:W-:-:S04]  /*1110*/  @P0 FFMA R7, R6, R7, R5 ;  /* 0x0000000706070223 */ /* 0x000fc80000000005 */
[----:B------:R-:W-:-:S04]  /*1120*/  @P0 FFMA R7, R7, R8, R6 ;  /* 0x0000000807070223 */ /* 0x000fc80000000006 */
[----:B------:R-:W-:-:S07]  /*1130*/  @P0 FMUL.FTZ R4, R7, 2.3283064365386962891e-10 ;  /* 0x2f80000007040820 */ /* 0x000fce0000410000 */
.L_x_49:
[----:B------:R-:W-:Y:S01]  /*1140*/  HFMA2 R5, -RZ, RZ, 0, 0 ;  /* 0x00000000ff057431 */ /* 0x000fe200000001ff */
[----:B------:R-:W-:Y:S02]  /*1150*/  MOV R0, R4 ;  /* 0x0000000400007202 */ /* 0x000fe40000000f00 */
[----:B------:R-:W-:-:S04]  /*1160*/  MOV R4, R9 ;  /* 0x0000000900047202 */ /* 0x000fc80000000f00 */
[----:B------:R-:W-:Y:S05]  /*1170*/  RET.REL.NODEC R4 `(_Z21initialize_all_valuesPfS_P10CITY_CLASSi) ;  /* 0xffffffec04a07950 */ /* 0x000fea0003c3ffff */
.L_x_50:
        /* <DEDUP_REMOVED lines=16> */
.L_x_69:


//--------------------- .text._Z24initialize_random_statesP17curandStateXORWOWii --------------------------
	.section	.text._Z24initialize_random_statesP17curandStateXORWOWii,"ax",@progbits
	.align	128
        .global         _Z24initialize_random_statesP17curandStateXORWOWii
        .type           _Z24initialize_random_statesP17curandStateXORWOWii,@function
        .size           _Z24initialize_random_statesP17curandStateXORWOWii,(.L_x_74 - _Z24initialize_random_statesP17curandStateXORWOWii)
        .other          _Z24initialize_random_statesP17curandStateXORWOWii,@"STO_CUDA_ENTRY STV_DEFAULT"
_Z24initialize_random_statesP17curandStateXORWOWii:
.text._Z24initialize_random_statesP17curandStateXORWOWii:
[----:B------:R-:W-:Y:S01]  /*0000*/  LDC R1, c[0x0][0x37c] ;  /* 0x0000df00ff017b82 */ /* 0x000fe20000000800 */
[----:B------:R-:W0:Y:S07]  /*0010*/  S2R R13, SR_TID.X ;  /* 0x00000000000d7919 */ /* 0x000e2e0000002100 */
[----:B------:R-:W1:Y:S01]  /*0020*/  LDC R5, c[0x0][0x388] ;  /* 0x0000e200ff057b82 */ /* 0x000e620000000800 */
[----:B------:R-:W2:Y:S01]  /*0030*/  LDCU.64 UR8, c[0x0][0x358] ;  /* 0x00006b00ff0877ac */ /* 0x000ea20008000a00 */
[----:B------:R-:W-:Y:S06]  /*0040*/  BSSY.RECONVERGENT B0, `(.L_x_51) ;  /* 0x00000e6000007945 */ /* 0x000fec0003800200 */
[----:B------:R-:W0:Y:S08]  /*0050*/  S2UR UR4, SR_CTAID.X ;  /* 0x00000000000479c3 */ /* 0x000e300000002500 */
[----:B------:R-:W0:Y:S08]  /*0060*/  LDC R4, c[0x0][0x360] ;  /* 0x0000d800ff047b82 */ /* 0x000e300000000800 */
[----:B------:R-:W3:Y:S01]  /*0070*/  LDC.64 R2, c[0x0][0x380] ;  /* 0x0000e000ff027b82 */ /* 0x000ee20000000a00 */
[----:B-1----:R-:W-:-:S02]  /*0080*/  LOP3.LUT R0, R5, 0xaad26b49, RZ, 0x3c, !PT ;  /* 0xaad26b4905007812 */ /* 0x002fc400078e3cff */
[----:B------:R-:W-:Y:S01]  /*0090*/  ISETP.GT.AND P0, PT, R5, -0x1, PT ;  /* 0xffffffff0500780c */ /* 0x000fe20003f04270 */
[----:B------:R-:W-:Y:S02]  /*00a0*/  IMAD.MOV.U32 R5, RZ, RZ, -0x266e14b1 ;  /* 0xd991eb4fff057424 */ /* 0x000fe400078e00ff */
[----:B------:R-:W-:-:S03]  /*00b0*/  IMAD R0, R0, 0x4182bed5, RZ ;  /* 0x4182bed500007824 */ /* 0x000fc600078e02ff */
[----:B------:R-:W-:Y:S01]  /*00c0*/  SEL R5, R5, 0x8bf16996, P0 ;  /* 0x8bf1699605057807 */ /* 0x000fe20000000000 */
[C---:B------:R-:W-:Y:S01]  /*00d0*/  VIADD R7, R0.reuse, 0x75bcd15 ;  /* 0x075bcd1500077836 */ /* 0x040fe20000000000 */
[C---:B------:R-:W-:Y:S01]  /*00e0*/  LOP3.LUT R8, R0.reuse, 0x159a55e5, RZ, 0x3c, !PT ;  /* 0x159a55e500087812 */ /* 0x040fe200078e3cff */
[----:B------:R-:W-:Y:S01]  /*00f0*/  VIADD R11, R0, 0x583f19 ;  /* 0x00583f19000b7836 */ /* 0x000fe20000000000 */
[C---:B------:R-:W-:Y:S01]  /*0100*/  IADD3 R6, PT, PT, R5.reuse, 0x64f0c9, R0 ;  /* 0x0064f0c905067810 */ /* 0x040fe20007ffe000 */
[C---:B------:R-:W-:Y:S01]  /*0110*/  VIADD R9, R5.reuse, 0x1f123bb5 ;  /* 0x1f123bb505097836 */ /* 0x040fe20000000000 */
[----:B------:R-:W-:Y:S01]  /*0120*/  LOP3.LUT R10, R5, 0x5491333, RZ, 0x3c, !PT ;  /* 0x05491333050a7812 */ /* 0x000fe200078e3cff */
[----:B0-----:R-:W-:-:S05]  /*0130*/  IMAD R13, R4, UR4, R13 ;  /* 0x00000004040d7c24 */ /* 0x001fca000f8e020d */
[C---:B------:R-:W-:Y:S01]  /*0140*/  ISETP.NE.AND P0, PT, R13.reuse, RZ, PT ;  /* 0x000000ff0d00720c */ /* 0x040fe20003f05270 */
[----:B---3--:R-:W-:-:S05]  /*0150*/  IMAD.WIDE R2, R13, 0x30, R2 ;  /* 0x000000300d027825 */ /* 0x008fca00078e0202 */
[----:B--2---:R0:W-:Y:S04]  /*0160*/  STG.E.64 desc[UR8][R2.64], R6 ;  /* 0x0000000602007986 */ /* 0x0041e8000c101b08 */
[----:B------:R0:W-:Y:S04]  /*0170*/  STG.E.64 desc[UR8][R2.64+0x8], R8 ;  /* 0x0000080802007986 */ /* 0x0001e8000c101b08 */
[----:B------:R0:W-:Y:S01]  /*0180*/  STG.E.64 desc[UR8][R2.64+0x10], R10 ;  /* 0x0000100a02007986 */ /* 0x0001e2000c101b08 */
[----:B------:R-:W-:Y:S05]  /*0190*/  @!P0 BRA `(.L_x_52) ;  /* 0x0000000c00408947 */ /* 0x000fea0003800000 */
[----:B------:R-:W-:Y:S01]  /*01a0*/  SHF.R.S32.HI R0, RZ, 0x1f, R13 ;  /* 0x0000001fff007819 */ /* 0x000fe2000001140d */
[----:B------:R-:W-:-:S07]  /*01b0*/  IMAD.MOV.U32 R12, RZ, RZ, RZ ;  /* 0x000000ffff0c7224 */ /* 0x000fce00078e00ff */
.L_x_58:
[----:B-1----:R-:W-:Y:S01]  /*01c0*/  LOP3.LUT R4, R13, 0x3, RZ, 0xc0, !PT ;  /* 0x000000030d047812 */ /* 0x002fe200078ec0ff */
[----:B------:R-:W-:Y:S03]  /*01d0*/  BSSY.RECONVERGENT B1, `(.L_x_53) ;  /* 0x00000c6000017945 */ /* 0x000fe60003800200 */
[----:B------:R-:W-:-:S04]  /*01e0*/  ISETP.NE.U32.AND P0, PT, R4, RZ, PT ;  /* 0x000000ff0400720c */ /* 0x000fc80003f05070 */
[----:B------:R-:W-:-:S13]  /*01f0*/  ISETP.NE.AND.EX P0, PT, RZ, RZ, PT, P0 ;  /* 0x000000ffff00720c */ /* 0x000fda0003f05300 */
[----:B------:R-:W-:Y:S05]  /*0200*/  @!P0 BRA `(.L_x_54) ;  /* 0x0000000c00088947 */ /* 0x000fea0003800000 */
[----:B0-----:R-:W0:Y:S01]  /*0210*/  LDC.64 R8, c[0x4][RZ] ;  /* 0x01000000ff087b82 */ /* 0x001e220000000a00 */
[----:B------:R-:W-:Y:S02]  /*0220*/  IMAD.MOV.U32 R14, RZ, RZ, RZ ;  /* 0x000000ffff0e7224 */ /* 0x000fe400078e00ff */
[----:B0-----:R-:W-:-:S07]  /*0230*/  IMAD.WIDE.U32 R8, R12, 0xc80, R8 ;  /* 0x00000c800c087825 */ /* 0x001fce00078e0008 */
.L_x_57:
[----:B-1----:R-:W-:Y:S01]  /*0240*/  IMAD.MOV.U32 R15, RZ, RZ, RZ ;  /* 0x000000ffff0f7224 */ /* 0x002fe200078e00ff */
[----:B------:R-:W-:Y:S01]  /*0250*/  CS2R R4, SRZ ;  /* 0x0000000000047805 */ /* 0x000fe2000001ff00 */
[----:B------:R-:W-:Y:S01]  /*0260*/  IMAD.MOV.U32 R17, RZ, RZ, RZ ;  /* 0x000000ffff117224 */ /* 0x000fe200078e00ff */
[----:B------:R-:W-:-:S07]  /*0270*/  CS2R R6, SRZ ;  /* 0x0000000000067805 */ /* 0x000fce000001ff00 */
.L_x_56:
[----:B------:R-:W-:-:S05]  /*0280*/  IMAD.WIDE.U32 R10, R17, 0x4, R2 ;  /* 0x00000004110a7825 */ /* 0x000fca00078e0002 */
[----:B------:R0:W5:Y:S01]  /*0290*/  LDG.E R16, desc[UR8][R10.64+0x4] ;  /* 0x000004080a107981 */ /* 0x000162000c1e1900 */
[----:B------:R-:W-:-:S07]  /*02a0*/  IMAD.MOV.U32 R19, RZ, RZ, RZ ;  /* 0x000000ffff137224 */ /* 0x000fce00078e00ff */
.L_x_55:
[----:B-----5:R-:W-:Y:S01]  /*02b0*/  SHF.R.U32.HI R24, RZ, R19, R16 ;  /* 0x00000013ff187219 */ /* 0x020fe20000011610 */
[----:B0-----:R-:W-:-:S03]  /*02c0*/  IMAD.SHL.U32 R10, R17, 0x20, RZ ;  /* 0x00000020110a7824 */ /* 0x001fc600078e00ff */
[----:B------:R-:W-:Y:S01]  /*02d0*/  LOP3.LUT R11, R24, 0x1, RZ, 0xc0, !PT ;  /* 0x00000001180b7812 */ /* 0x000fe200078ec0ff */
[----:B------:R-:W-:-:S03]  /*02e0*/  IMAD.IADD R10, R10, 0x1, R19 ;  /* 0x000000010a0a7824 */ /* 0x000fc600078e0213 */
[----:B------:R-:W-:Y:S01]  /*02f0*/  ISETP.NE.U32.AND P0, PT, R11, 0x1, PT ;  /* 0x000000010b00780c */ /* 0x000fe20003f05070 */
[----:B------:R-:W-:-:S03]  /*0300*/  IMAD R11, R10, 0x5, RZ ;  /* 0x000000050a0b7824 */ /* 0x000fc600078e02ff */
[----:B------:R-:W-:Y:S01]  /*0310*/  R2P PR, R24, 0x7e ;  /* 0x0000007e18007804 */ /* 0x000fe20000000000 */
[----:B------:R-:W-:-:S08]  /*0320*/  IMAD.WIDE.U32 R10, R11, 0x4, R8 ;  /* 0x000000040b0a7825 */ /* 0x000fd000078e0008 */
[----:B------:R-:W2:Y:S04]  /*0330*/  @!P0 LDG.E R18, desc[UR8][R10.64] ;  /* 0x000000080a128981 */ /* 0x000ea8000c1e1900 */
[----:B------:R-:W3:Y:S04]  /*0340*/  @!P0 LDG.E R20, desc[UR8][R10.64+0x10] ;  /* 0x000010080a148981 */ /* 0x000ee8000c1e1900 */
[----:B------:R-:W4:Y:S04]  /*0350*/  @P1 LDG.E R22, desc[UR8][R10.64+0x14] ;  /* 0x000014080a161981 */ /* 0x000f28000c1e1900 */
[----:B------:R-:W4:Y:S04]  /*0360*/  @P2 LDG.E R26, desc[UR8][R10.64+0x28] ;  /* 0x000028080a1a2981 */ /* 0x000f28000c1e1900 */
[----:B------:R-:W4:Y:S04]  /*0370*/  @!P0 LDG.E R21, desc[UR8][R10.64+0x4] ;  /* 0x000004080a158981 */ /* 0x000f28000c1e1900 */
[----:B------:R-:W4:Y:S04]  /*0380*/  @!P0 LDG.E R23, desc[UR8][R10.64+0xc] ;  /* 0x00000c080a178981 */ /* 0x000f28000c1e1900 */
[----:B------:R-:W4:Y:S04]  /*0390*/  @P1 LDG.E R25, desc[UR8][R10.64+0x18] ;  /* 0x000018080a191981 */ /* 0x000f28000c1e1900 */
[----:B------:R-:W4:Y:S04]  /*03a0*/  @P3 LDG.E R28, desc[UR8][R10.64+0x3c] ;  /* 0x00003c080a1c3981 */ /* 0x000f28000c1e1900 */
[----:B------:R-:W4:Y:S01]  /*03b0*/  @P6 LDG.E R27, desc[UR8][R10.64+0x7c] ;  /* 0x00007c080a1b6981 */ /* 0x000f22000c1e1900 */
[----:B--2---:R-:W-:-:S03]  /*03c0*/  @!P0 LOP3.LUT R15, R15, R18, RZ, 0x3c, !PT ;  /* 0x000000120f0f8212 */ /* 0x004fc600078e3cff */
[----:B------:R-:W2:Y:S01]  /*03d0*/  @!P0 LDG.E R18, desc[UR8][R10.64+0x8] ;  /* 0x000008080a128981 */ /* 0x000ea2000c1e1900 */
[----:B---3--:R-:W-:-:S03]  /*03e0*/  @!P0 LOP3.LUT R5, R5, R20, RZ, 0x3c, !PT ;  /* 0x0000001405058212 */ /* 0x008fc600078e3cff */
[----:B------:R-:W3:Y:S01]  /*03f0*/  @P1 LDG.E R20, desc[UR8][R10.64+0x24] ;  /* 0x000024080a141981 */ /* 0x000ee2000c1e1900 */
[----:B----4-:R-:W-:-:S03]  /*0400*/  @P1 LOP3.LUT R15, R15, R22, RZ, 0x3c, !PT ;  /* 0x000000160f0f1212 */ /* 0x010fc600078e3cff */
[----:B------:R-:W4:Y:S01]  /*0410*/  @P2 LDG.E R22, desc[UR8][R10.64+0x38] ;  /* 0x000038080a162981 */ /* 0x000f22000c1e1900 */
[----:B------:R-:W-:-:S03]  /*0420*/  @P2 LOP3.LUT R15, R15, R26, RZ, 0x3c, !PT ;  /* 0x0000001a0f0f2212 */ /* 0x000fc600078e3cff */
[----:B------:R-:W4:Y:S01]  /*0430*/  @P4 LDG.E R26, desc[UR8][R10.64+0x50] ;  /* 0x000050080a1a4981 */ /* 0x000f22000c1e1900 */
[----:B------:R-:W-:-:S03]  /*0440*/  @!P0 LOP3.LUT R6, R6, R21, RZ, 0x3c, !PT ;  /* 0x0000001506068212 */ /* 0x000fc600078e3cff */
[----:B------:R-:W4:Y:S01]  /*0450*/  @P1 LDG.E R21, desc[UR8][R10.64+0x20] ;  /* 0x000020080a151981 */ /* 0x000f22000c1e1900 */
[----:B------:R-:W-:-:S03]  /*0460*/  @!P0 LOP3.LUT R4, R4, R23, RZ, 0x3c, !PT ;  /* 0x0000001704048212 */ /* 0x000fc600078e3cff */
[----:B------:R-:W4:Y:S01]  /*0470*/  @P2 LDG.E R23, desc[UR8][R10.64+0x2c] ;  /* 0x00002c080a172981 */ /* 0x000f22000c1e1900 */
[----:B------:R-:W-:-:S03]  /*0480*/  @P1 LOP3.LUT R6, R6, R25, RZ, 0x3c, !PT ;  /* 0x0000001906061212 */ /* 0x000fc600078e3cff */
[----:B------:R-:W4:Y:S01]  /*0490*/  @P2 LDG.E R25, desc[UR8][R10.64+0x34] ;  /* 0x000034080a192981 */ /* 0x000f22000c1e1900 */
[----:B--2---:R-:W-:-:S03]  /*04a0*/  @!P0 LOP3.LUT R7, R7, R18, RZ, 0x3c, !PT ;  /* 0x0000001207078212 */ /* 0x004fc600078e3cff */
[----:B------:R-:W2:Y:S01]  /*04b0*/  @P1 LDG.E R18, desc[UR8][R10.64+0x1c] ;  /* 0x00001c080a121981 */ /* 0x000ea2000c1e1900 */
[----:B---3--:R-:W-:-:S03]  /*04c0*/  @P1 LOP3.LUT R5, R5, R20, RZ, 0x3c, !PT ;  /* 0x0000001405051212 */ /* 0x008fc600078e3cff */
[----:B------:R-:W3:Y:S01]  /*04d0*/  @P2 LDG.E R20, desc[UR8][R10.64+0x30] ;  /* 0x000030080a142981 */ /* 0x000ee2000c1e1900 */
[----:B----4-:R-:W-:-:S03]  /*04e0*/  @P2 LOP3.LUT R5, R5, R22, RZ, 0x3c, !PT ;  /* 0x0000001605052212 */ /* 0x010fc600078e3cff */
[----:B------:R-:W4:Y:S01]  /*04f0*/  @P3 LDG.E R22, desc[UR8][R10.64+0x4c] ;  /* 0x00004c080a163981 */ /* 0x000f22000c1e1900 */
[----:B------:R-:W-:-:S04]  /*0500*/  @P3 LOP3.LUT R15, R15, R28, RZ, 0x3c, !PT ;  /* 0x0000001c0f0f3212 */ /* 0x000fc800078e3cff */
[----:B------:R-:W-:Y:S02]  /*0510*/  @P4 LOP3.LUT R15, R15, R26, RZ, 0x3c, !PT ;  /* 0x0000001a0f0f4212 */ /* 0x000fe400078e3cff */
[----:B------:R-:W-:Y:S01]  /*0520*/  @P1 LOP3.LUT R4, R4, R21, RZ, 0x3c, !PT ;  /* 0x0000001504041212 */ /* 0x000fe200078e3cff */
[----:B------:R-:W4:Y:S04]  /*0530*/  @P5 LDG.E R26, desc[UR8][R10.64+0x64] ;  /* 0x000064080a1a5981 */ /* 0x000f28000c1e1900 */
[----:B------:R-:W4:Y:S01]  /*0540*/  @P3 LDG.E R21, desc[UR8][R10.64+0x40] ;  /* 0x000040080a153981 */ /* 0x000f22000c1e1900 */
[----:B------:R-:W-:Y:S02]  /*0550*/  @P2 LOP3.LUT R6, R6, R23, RZ, 0x3c, !PT ;  /* 0x0000001706062212 */ /* 0x000fe400078e3cff */
[----:B------:R-:W-:Y:S01]  /*0560*/  @P2 LOP3.LUT R4, R4, R25, RZ, 0x3c, !PT ;  /* 0x0000001904042212 */ /* 0x000fe200078e3cff */
[----:B------:R-:W4:Y:S04]  /*0570*/  @P3 LDG.E R23, desc[UR8][R10.64+0x48] ;  /* 0x000048080a173981 */ /* 0x000f28000c1e1900 */
[----:B------:R-:W4:Y:S01]  /*0580*/  @P4 LDG.E R25, desc[UR8][R10.64+0x54] ;  /* 0x000054080a194981 */ /* 0x000f22000c1e1900 */
[----:B--2---:R-:W-:-:S03]  /*0590*/  @P1 LOP3.LUT R7, R7, R18, RZ, 0x3c, !PT ;  /* 0x0000001207071212 */ /* 0x004fc600078e3cff */
[----:B------:R-:W2:Y:S01]  /*05a0*/  @P3 LDG.E R18, desc[UR8][R10.64+0x44] ;  /* 0x000044080a123981 */ /* 0x000ea2000c1e1900 */
[----:B---3--:R-:W-:-:S03]  /*05b0*/  @P2 LOP3.LUT R7, R7, R20, RZ, 0x3c, !PT ;  /* 0x0000001407072212 */ /* 0x008fc600078e3cff */
[----:B------:R-:W3:Y:S01]  /*05c0*/  @P4 LDG.E R20, desc[UR8][R10.64+0x58] ;  /* 0x000058080a144981 */ /* 0x000ee2000c1e1900 */
[----:B----4-:R-:W-:-:S03]  /*05d0*/  @P3 LOP3.LUT R5, R5, R22, RZ, 0x3c, !PT ;  /* 0x0000001605053212 */ /* 0x010fc600078e3cff */
[----:B------:R-:W4:Y:S01]  /*05e0*/  @P4 LDG.E R22, desc[UR8][R10.64+0x60] ;  /* 0x000060080a164981 */ /* 0x000f22000c1e1900 */
[----:B------:R-:W-:Y:S02]  /*05f0*/  LOP3.LUT P0, RZ, R24, 0x80, RZ, 0xc0, !PT ;  /* 0x0000008018ff7812 */ /* 0x000fe4000780c0ff */
[----:B------:R-:W-:Y:S02]  /*0600*/  @P5 LOP3.LUT R15, R15, R26, RZ, 0x3c, !PT ;  /* 0x0000001a0f0f5212 */ /* 0x000fe400078e3cff */
[----:B------:R-:W4:Y:S01]  /*0610*/  @P6 LDG.E R26, desc[UR8][R10.64+0x78] ;  /* 0x000078080a1a6981 */ /* 0x000f22000c1e1900 */
[----:B------:R-:W-:-:S03]  /*0620*/  @P3 LOP3.LUT R6, R6, R21, RZ, 0x3c, !PT ;  /* 0x0000001506063212 */ /* 0x000fc600078e3cff */
[----:B------:R-:W4:Y:S01]  /*0630*/  @P4 LDG.E R21, desc[UR8][R10.64+0x5c] ;  /* 0x00005c080a154981 */ /* 0x000f22000c1e1900 */
[----:B------:R-:W-:-:S03]  /*0640*/  @P3 LOP3.LUT R4, R4, R23, RZ, 0x3c, !PT ;  /* 0x0000001704043212 */ /* 0x000fc600078e3cff */
[----:B------:R-:W4:Y:S01]  /*0650*/  @P5 LDG.E R23, desc[UR8][R10.64+0x68] ;  /* 0x000068080a175981 */ /* 0x000f22000c1e1900 */
[----:B------:R-:W-:-:S03]  /*0660*/  @P4 LOP3.LUT R6, R6, R25, RZ, 0x3c, !PT ;  /* 0x0000001906064212 */ /* 0x000fc600078e3cff */
[----:B------:R-:W4:Y:S01]  /*0670*/  @P5 LDG.E R25, desc[UR8][R10.64+0x70] ;  /* 0x000070080a195981 */ /* 0x000f22000c1e1900 */
[----:B--2---:R-:W-:-:S03]  /*0680*/  @P3 LOP3.LUT R7, R7, R18, RZ, 0x3c, !PT ;  /* 0x0000001207073212 */ /* 0x004fc600078e3cff */
[----:B------:R-:W2:Y:S01]  /*0690*/  @P5 LDG.E R18, desc[UR8][R10.64+0x6c] ;  /* 0x00006c080a125981 */ /* 0x000ea2000c1e1900 */
[----:B---3--:R-:W-:-:S03]  /*06a0*/  @P4 LOP3.LUT R7, R7, R20, RZ, 0x3c, !PT ;  /* 0x0000001407074212 */ /* 0x008fc600078e3cff */
[----:B------:R-:W3:Y:S01]  /*06b0*/  @P5 LDG.E R20, desc[UR8][R10.64+0x74] ;  /* 0x000074080a145981 */ /* 0x000ee2000c1e1900 */
[----:B----4-:R-:W-:-:S03]  /*06c0*/  @P4 LOP3.LUT R5, R5, R22, RZ, 0x3c, !PT ;  /* 0x0000001605054212 */ /* 0x010fc600078e3cff */
[----:B------:R-:W4:Y:S01]  /*06d0*/  @P0 LDG.E R22, desc[UR8][R10.64+0x8c] ;  /* 0x00008c080a160981 */ /* 0x000f22000c1e1900 */
[----:B------:R-:W-:-:S03]  /*06e0*/  @P6 LOP3.LUT R15, R15, R26, RZ, 0x3c, !PT ;  /* 0x0000001a0f0f6212 */ /* 0x000fc600078e3cff */
        /* <DEDUP_REMOVED lines=13> */
[----:B------:R-:W-:Y:S02]  /*07c0*/  @P6 LOP3.LUT R6, R6, R27, RZ, 0x3c, !PT ;  /* 0x0000001b06066212 */ /* 0x000fe400078e3cff */
[----:B------:R-:W-:Y:S02]  /*07d0*/  @P6 LOP3.LUT R4, R4, R21, RZ, 0x3c, !PT ;  /* 0x0000001504046212 */ /* 0x000fe400078e3cff */
[----:B------:R-:W-:Y:S02]  /*07e0*/  @P0 LOP3.LUT R6, R6, R23, RZ, 0x3c, !PT ;  /* 0x0000001706060212 */ /* 0x000fe400078e3cff */
[----:B------:R-:W-:Y:S02]  /*07f0*/  @P0 LOP3.LUT R4, R4, R25, RZ, 0x3c, !PT ;  /* 0x0000001904040212 */ /* 0x000fe400078e3cff */
[----:B--2---:R-:W-:Y:S02]  /*0800*/  @P6 LOP3.LUT R7, R7, R18, RZ, 0x3c, !PT ;  /* 0x0000001207076212 */ /* 0x004fe400078e3cff */
[----:B---3--:R-:W-:-:S02]  /*0810*/  @P6 LOP3.LUT R5, R5, R20, RZ, 0x3c, !PT ;  /* 0x0000001405056212 */ /* 0x008fc400078e3cff */
[----:B----4-:R-:W-:Y:S02]  /*0820*/  @P0 LOP3.LUT R7, R7, R22, RZ, 0x3c, !PT ;  /* 0x0000001607070212 */ /* 0x010fe400078e3cff */
[----:B------:R-:W-:Y:S02]  /*0830*/  @P0 LOP3.LUT R5, R5, R26, RZ, 0x3c, !PT ;  /* 0x0000001a05050212 */ /* 0x000fe400078e3cff */
[----:B------:R-:W-:-:S13]  /*0840*/  R2P PR, R24.B1, 0x7f ;  /* 0x0000007f18007804 */ /* 0x000fda0000001000 */
[----:B------:R-:W2:Y:S04]  /*0850*/  @P0 LDG.E R18, desc[UR8][R10.64+0xa0] ;  /* 0x0000a0080a120981 */ /* 0x000ea8000c1e1900 */
[----:B------:R-:W3:Y:S04]  /*0860*/  @P1 LDG.E R22, desc[UR8][R10.64+0xb4] ;  /* 0x0000b4080a161981 */ /* 0x000ee8000c1e1900 */
[----:B------:R-:W4:Y:S04]  /*0870*/  @P2 LDG.E R26, desc[UR8][R10.64+0xc8] ;  /* 0x0000c8080a1a2981 */ /* 0x000f28000c1e1900 */
[----:B------:R-:W4:Y:S04]  /*0880*/  @P3 LDG.E R28, desc[UR8][R10.64+0xdc] ;  /* 0x0000dc080a1c3981 */ /* 0x000f28000c1e1900 */
[----:B------:R-:W4:Y:S04]  /*0890*/  @P0 LDG.E R23, desc[UR8][R10.64+0xa4] ;  /* 0x0000a4080a170981 */ /* 0x000f28000c1e1900 */
[----:B------:R-:W4:Y:S04]  /*08a0*/  @P0 LDG.E R20, desc[UR8][R10.64+0xa8] ;  /* 0x0000a8080a140981 */ /* 0x000f28000c1e1900 */
[----:B------:R-:W4:Y:S04]  /*08b0*/  @P4 LDG.E R25, desc[UR8][R10.64+0xf0] ;  /* 0x0000f0080a194981 */ /* 0x000f28000c1e1900 */
        /* <DEDUP_REMOVED lines=21> */
[----:B------:R-:W-:Y:S02]  /*0a10*/  LOP3.LUT P0, RZ, R24, 0x8000, RZ, 0xc0, !PT ;  /* 0x0000800018ff7812 */ /* 0x000fe4000780c0ff */
[----:B----4-:R-:W-:Y:S01]  /*0a20*/  @P5 LOP3.LUT R15, R15, R26, RZ, 0x3c, !PT ;  /* 0x0000001a0f0f5212 */ /* 0x010fe200078e3cff */
[----:B------:R-:W4:Y:S04]  /*0a30*/  @P3 LDG.E R24, desc[UR8][R10.64+0xe4] ;  /* 0x0000e4080a183981 */ /* 0x000f28000c1e1900 */
[----:B------:R-:W2:Y:S01]  /*0a40*/  @P6 LDG.E R26, desc[UR8][R10.64+0x118] ;  /* 0x000118080a1a6981 */ /* 0x000ea2000c1e1900 */
        /* <DEDUP_REMOVED lines=8> */
[----:B---3--:R-:W-:-:S03]  /*0ad0*/  @P2 LOP3.LUT R5, R5, R22, RZ, 0x3c, !PT ;  /* 0x0000001605052212 */ /* 0x008fc600078e3cff */
[----:B------:R-:W3:Y:S01]  /*0ae0*/  @P4 LDG.E R22, desc[UR8][R10.64+0x100] ;  /* 0x000100080a164981 */ /* 0x000ee2000c1e1900 */
[----:B--2---:R-:W-:-:S03]  /*0af0*/  @P6 LOP3.LUT R15, R15, R26, RZ, 0x3c, !PT ;  /* 0x0000001a0f0f6212 */ /* 0x004fc600078e3cff */
[----:B------:R-:W2:Y:S01]  /*0b00*/  @P0 LDG.E R26, desc[UR8][R10.64+0x12c] ;  /* 0x00012c080a1a0981 */ /* 0x000ea2000c1e1900 */
[----:B----4-:R-:W-:-:S03]  /*0b10*/  @P2 LOP3.LUT R4, R4, R23, RZ, 0x3c, !PT ;  /* 0x0000001704042212 */ /* 0x010fc600078e3cff */
[----:B------:R-:W4:Y:S01]  /*0b20*/  @P4 LDG.E R23, desc[UR8][R10.64+0xfc] ;  /* 0x0000fc080a174981 */ /* 0x000f22000c1e1900 */
[----:B------:R-:W-:-:S03]  /*0b30*/  @P2 LOP3.LUT R7, R7, R20, RZ, 0x3c, !PT ;  /* 0x0000001407072212 */ /* 0x000fc600078e3cff */
[----:B------:R-:W4:Y:S01]  /*0b40*/  @P4 LDG.E R20, desc[UR8][R10.64+0xf8] ;  /* 0x0000f8080a144981 */ /* 0x000f22000c1e1900 */
[----:B------:R-:W-:Y:S02]  /*0b50*/  @P3 LOP3.LUT R4, R4, R27, RZ, 0x3c, !PT ;  /* 0x0000001b04043212 */ /* 0x000fe400078e3cff */
[----:B------:R-:W-:Y:S01]  /*0b60*/  @P3 LOP3.LUT R6, R6, R25, RZ, 0x3c, !PT ;  /* 0x0000001906063212 */ /* 0x000fe200078e3cff */
[----:B------:R-:W4:Y:S01]  /*0b70*/  @P5 LDG.E R27, desc[UR8][R10.64+0x110] ;  /* 0x000110080a1b5981 */ /* 0x000f22000c1e1900 */
[----:B------:R-:W-:-:S03]  /*0b80*/  @P3 LOP3.LUT R7, R7, R24, RZ, 0x3c, !PT ;  /* 0x0000001807073212 */ /* 0x000fc600078e3cff */
[----:B------:R-:W4:Y:S04]  /*0b90*/  @P5 LDG.E R25, desc[UR8][R10.64+0x108] ;  /* 0x000108080a195981 */ /* 0x000f28000c1e1900 */
        /* <DEDUP_REMOVED lines=19> */
[----:B------:R-:W-:-:S05]  /*0cd0*/  VIADD R19, R19, 0x10 ;  /* 0x0000001013137836 */ /* 0x000fca0000000000 */
[----:B------:R-:W-:Y:S02]  /*0ce0*/  ISETP.NE.AND P1, PT, R19, 0x20, PT ;  /* 0x000000201300780c */ /* 0x000fe40003f25270 */
[----:B------:R-:W-:Y:S02]  /*0cf0*/  @P5 LOP3.LUT R5, R5, R18, RZ, 0x3c, !PT ;  /* 0x0000001205055212 */ /* 0x000fe400078e3cff */
[----:B------:R-:W-:Y:S02]  /*0d00*/  @P6 LOP3.LUT R6, R6, R21, RZ, 0x3c, !PT ;  /* 0x0000001506066212 */ /* 0x000fe400078e3cff */
[----:B---3--:R-:W-:-:S04]  /*0d10*/  @P6 LOP3.LUT R5, R5, R22, RZ, 0x3c, !PT ;  /* 0x0000001605056212 */ /* 0x008fc800078e3cff */
[----:B--2---:R-:W-:Y:S02]  /*0d20*/  @P0 LOP3.LUT R5, R5, R26, RZ, 0x3c, !PT ;  /* 0x0000001a05050212 */ /* 0x004fe400078e3cff */
[----:B----4-:R-:W-:Y:S02]  /*0d30*/  @P6 LOP3.LUT R4, R4, R23, RZ, 0x3c, !PT ;  /* 0x0000001704046212 */ /* 0x010fe400078e3cff */
[----:B------:R-:W-:Y:S02]  /*0d40*/  @P6 LOP3.LUT R7, R7, R20, RZ, 0x3c, !PT ;  /* 0x0000001407076212 */ /* 0x000fe400078e3cff */
[----:B------:R-:W-:Y:S02]  /*0d50*/  @P0 LOP3.LUT R4, R4, R27, RZ, 0x3c, !PT ;  /* 0x0000001b04040212 */ /* 0x000fe400078e3cff */
[----:B------:R-:W-:Y:S02]  /*0d60*/  @P0 LOP3.LUT R6, R6, R25, RZ, 0x3c, !PT ;  /* 0x0000001906060212 */ /* 0x000fe400078e3cff */
[----:B------:R-:W-:Y:S01]  /*0d70*/  @P0 LOP3.LUT R7, R7, R24, RZ, 0x3c, !PT ;  /* 0x0000001807070212 */ /* 0x000fe200078e3cff */
[----:B------:R-:W-:Y:S06]  /*0d80*/  @P1 BRA `(.L_x_55) ;  /* 0xfffffff400481947 */ /* 0x000fec000383ffff */
[----:B------:R-:W-:-:S05]  /*0d90*/  VIADD R17, R17, 0x1 ;  /* 0x0000000111117836 */ /* 0x000fca0000000000 */
[----:B------:R-:W-:-:S13]  /*0da0*/  ISETP.NE.AND P0, PT, R17, 0x5, PT ;  /* 0x000000051100780c */ /* 0x000fda0003f05270 */
[----:B------:R-:W-:Y:S05]  /*0db0*/  @P0 BRA `(.L_x_56) ;  /* 0xfffffff400300947 */ /* 0x000fea000383ffff */
[----:B------:R1:W-:Y:S01]  /*0dc0*/  STG.E.64 desc[UR8][R2.64+0x8], R6 ;  /* 0x0000080602007986 */ /* 0x0003e2000c101b08 */
[----:B------:R-:W-:Y:S01]  /*0dd0*/  VIADD R14, R14, 0x1 ;  /* 0x000000010e0e7836 */ /* 0x000fe20000000000 */
[----:B------:R-:W-:Y:S02]  /*0de0*/  LOP3.LUT R11, R13, 0x3, RZ, 0xc0, !PT ;  /* 0x000000030d0b7812 */ /* 0x000fe400078ec0ff */
[----:B------:R1:W-:Y:S02]  /*0df0*/  STG.E.64 desc[UR8][R2.64+0x10], R4 ;  /* 0x0000100402007986 */ /* 0x0003e4000c101b08 */
[----:B------:R-:W-:Y:S02]  /*0e00*/  ISETP.GE.U32.AND P0, PT, R14, R11, PT ;  /* 0x0000000b0e00720c */ /* 0x000fe40003f06070 */
[----:B------:R1:W-:Y:S11]  /*0e10*/  STG.E desc[UR8][R2.64+0x4], R15 ;  /* 0x0000040f02007986 */ /* 0x0003f6000c101908 */
[----:B------:R-:W-:Y:S05]  /*0e20*/  @!P0 BRA `(.L_x_57) ;  /* 0xfffffff400048947 */ /* 0x000fea000383ffff */
.L_x_54:
[----:B------:R-:W-:Y:S05]  /*0e30*/  BSYNC.RECONVERGENT B1 ;  /* 0x0000000000017941 */ /* 0x000fea0003800200 */
.L_x_53:
[C---:B------:R-:W-:Y:S01]  /*0e40*/  ISETP.GE.U32.AND P0, PT, R13.reuse, 0x4, PT ;  /* 0x000000040d00780c */ /* 0x040fe20003f06070 */
[----:B------:R-:W-:Y:S01]  /*0e50*/  VIADD R12, R12, 0x1 ;  /* 0x000000010c0c7836 */ /* 0x000fe20000000000 */
[--C-:B------:R-:W-:Y:S02]  /*0e60*/  SHF.R.U64 R13, R13, 0x2, R0.reuse ;  /* 0x000000020d0d7819 */ /* 0x100fe40000001200 */
[----:B------:R-:W-:Y:S02]  /*0e70*/  ISETP.GE.U32.AND.EX P0, PT, R0, RZ, PT, P0 ;  /* 0x000000ff0000720c */ /* 0x000fe40003f06100 */
[----:B------:R-:W-:-:S11]  /*0e80*/  SHF.R.U32.HI R0, RZ, 0x2, R0 ;  /* 0x00000002ff007819 */ /* 0x000fd60000011600 */
[----:B------:R-:W-:Y:S05]  /*0e90*/  @P0 BRA `(.L_x_58) ;  /* 0xfffffff000c80947 */ /* 0x000fea000383ffff */
.L_x_52:
[----:B------:R-:W-:Y:S05]  /*0ea0*/  BSYNC.RECONVERGENT B0 ;  /* 0x0000000000007941 */ /* 0x000fea0003800200 */
.L_x_51:
[----:B------:R-:W2:Y:S02]  /*0eb0*/  LDCU UR7, c[0x0][0x38c] ;  /* 0x00007180ff0777ac */ /* 0x000ea40008000800 */
[----:B--2---:R-:W-:-:S09]  /*0ec0*/  UISETP.NE.AND UP0, UPT, UR7, URZ, UPT ;  /* 0x000000ff0700728c */ /* 0x004fd2000bf05270 */
[----:B------:R-:W-:Y:S05]  /*0ed0*/  BRA.U !UP0, `(.L_x_59) ;  /* 0x0000000d08447547 */ /* 0x000fea000b800000 */
[----:B------:R-:W-:Y:S01]  /*0ee0*/  IMAD.MOV.U32 R0, RZ, RZ, RZ ;  /* 0x000000ffff007224 */ /* 0x000fe200078e00ff */
[----:B------:R-:W2:Y:S01]  /*0ef0*/  LDCU UR6, c[0x0][0x38c] ;  /* 0x00007180ff0677ac */ /* 0x000ea20008000800 */
[----:B------:R-:W-:-:S12]  /*0f00*/  USHF.R.S32.HI UR7, URZ, 0x1f, UR7 ;  /* 0x0000001fff077899 */ /* 0x000fd80008011407 */
.L_x_64:
[----:B--2---:R-:W-:-:S04]  /*0f10*/  ULOP3.LUT UR4, UR6, 0x3, URZ, 0xc0, !UPT ;  /* 0x0000000306047892 */ /* 0x004fc8000f8ec0ff */
[----:B------:R-:W-:-:S04]  /*0f20*/  UISETP.NE.U32.AND UP0, UPT, UR4, URZ, UPT ;  /* 0x000000ff0400728c */ /* 0x000fc8000bf05070 */
[----:B------:R-:W-:-:S09]  /*0f30*/  UISETP.NE.AND.EX UP0, UPT, URZ, URZ, UPT, UP0 ;  /* 0x000000ffff00728c */ /* 0x000fd2000bf05300 */
[----:B------:R-:W-:Y:S05]  /*0f40*/  BRA.U !UP0, `(.L_x_60) ;  /* 0x0000000d08087547 */ /* 0x000fea000b800000 */
[----:B0-----:R-:W0:Y:S01]  /*0f50*/  LDC.64 R8, c[0x4][0x8] ;  /* 0x01000200ff087b82 */ /* 0x001e220000000a00 */
[----:B------:R-:W-:Y:S01]  /*0f60*/  UMOV UR4, URZ ;  /* 0x000000ff00047c82 */ /* 0x000fe20008000000 */
[----:B0-----:R-:W-:-:S07]  /*0f70*/  IMAD.WIDE.U32 R8, R0, 0xc80, R8 ;  /* 0x00000c8000087825 */ /* 0x001fce00078e0008 */
.L_x_63:
[----:B--2---:R-:W-:Y:S01]  /*0f80*/  IMAD.MOV.U32 R13, RZ, RZ, RZ ;  /* 0x000000ffff0d7224 */ /* 0x004fe200078e00ff */
[----:B-1----:R-:W-:Y:S01]  /*0f90*/  CS2R R4, SRZ ;  /* 0x0000000000047805 */ /* 0x002fe2000001ff00 */
[----:B------:R-:W-:Y:S01]  /*0fa0*/  IMAD.MOV.U32 R15, RZ, RZ, RZ ;  /* 0x000000ffff0f7224 */ /* 0x000fe200078e00ff */
[----:B------:R-:W-:-:S07]  /*0fb0*/  CS2R R6, SRZ ;  /* 0x0000000000067805 */ /* 0x000fce000001ff00 */
.L_x_62:
[----:B------:R-:W-:-:S05]  /*0fc0*/  IMAD.WIDE.U32 R10, R15, 0x4, R2 ;  /* 0x000000040f0a7825 */ /* 0x000fca00078e0002 */
[----:B------:R0:W5:Y:S01]  /*0fd0*/  LDG.E R12, desc[UR8][R10.64+0x4] ;  /* 0x000004080a0c7981 */ /* 0x000162000c1e1900 */
[----:B------:R-:W-:-:S07]  /*0fe0*/  IMAD.MOV.U32 R17, RZ, RZ, RZ ;  /* 0x000000ffff117224 */ /* 0x000fce00078e00ff */
.L_x_61:
        /* <DEDUP_REMOVED lines=9> */
[----:B------:R-:W3:Y:S04]  /*1080*/  @P1 LDG.E R20, desc[UR8][R10.64+0x14] ;  /* 0x000014080a141981 */ /* 0x000ee8000c1e1900 */
[----:B------:R-:W4:Y:S04]  /*1090*/  @P2 LDG.E R24, desc[UR8][R10.64+0x28] ;  /* 0x000028080a182981 */ /* 0x000f28000c1e1900 */
[----:B------:R-:W4:Y:S04]  /*10a0*/  @P3 LDG.E R26, desc[UR8][R10.64+0x3c] ;  /* 0x00003c080a1a3981 */ /* 0x000f28000c1e1900 */
[----:B------:R-:W4:Y:S04]  /*10b0*/  @P4 LDG.E R28, desc[UR8][R10.64+0x50] ;  /* 0x000050080a1c4981 */ /* 0x000f28000c1e1900 */
[----:B------:R-:W4:Y:S04]  /*10c0*/  @!P0 LDG.E R19, desc[UR8][R10.64+0x4] ;  /* 0x000004080a138981 */ /* 0x000f28000c1e1900 */
[----:B------:R-:W4:Y:S04]  /*10d0*/  @P5 LDG.E R23, desc[UR8][R10.64+0x64] ;  /* 0x000064080a175981 */ /* 0x000f28000c1e1900 */
[----:B------:R-:W4:Y:S04]  /*10e0*/  @!P0 LDG.E R16, desc[UR8][R10.64+0x8] ;  /* 0x000008080a108981 */ /* 0x000f28000c1e1900 */
[----:B------:R-:W4:Y:S04]  /*10f0*/  @!P0 LDG.E R21, desc[UR8][R10.64+0xc] ;  /* 0x00000c080a158981 */ /* 0x000f28000c1e1900 */
[----:B------:R-:W4:Y:S04]  /*1100*/  @!P0 LDG.E R18, desc[UR8][R10.64+0x10] ;  /* 0x000010080a128981 */ /* 0x000f28000c1e1900 */
[----:B------:R-:W4:Y:S04]  /*1110*/  @P2 LDG.E R25, desc[UR8][R10.64+0x34] ;  /* 0x000034080a192981 */ /* 0x000f28000c1e1900 */
        /* <DEDUP_REMOVED lines=9> */
[----:B------:R-:W-:Y:S02]  /*11b0*/  @!P0 LOP3.LUT R6, R6, R19, RZ, 0x3c, !PT ;  /* 0x0000001306068212 */ /* 0x000fe400078e3cff */
[----:B------:R-:W3:Y:S01]  /*11c0*/  @P1 LDG.E R19, desc[UR8][R10.64+0x18] ;  /* 0x000018080a131981 */ /* 0x000ee2000c1e1900 */
[----:B------:R-:W-:-:S03]  /*11d0*/  @P5 LOP3.LUT R13, R13, R23, RZ, 0x3c, !PT ;  /* 0x000000170d0d5212 */ /* 0x000fc600078e3cff */
[----:B------:R-:W3:Y:S01]  /*11e0*/  @P2 LDG.E R23, desc[UR8][R10.64+0x2c] ;  /* 0x00002c080a172981 */ /* 0x000ee2000c1e1900 */
[----:B------:R-:W-:-:S03]  /*11f0*/  @!P0 LOP3.LUT R7, R7, R16, RZ, 0x3c, !PT ;  /* 0x0000001007078212 */ /* 0x000fc600078e3cff */
[----:B------:R-:W3:Y:S01]  /*1200*/  @P1 LDG.E R16, desc[UR8][R10.64+0x24] ;  /* 0x000024080a101981 */ /* 0x000ee2000c1e1900 */
[----:B------:R-:W-:-:S03]  /*1210*/  @!P0 LOP3.LUT R4, R4, R21, RZ, 0x3c, !PT ;  /* 0x0000001504048212 */ /* 0x000fc600078e3cff */
[----:B------:R-:W3:Y:S01]  /*1220*/  @P1 LDG.E R21, desc[UR8][R10.64+0x20] ;  /* 0x000020080a151981 */ /* 0x000ee2000c1e1900 */
[----:B------:R-:W-:-:S03]  /*1230*/  @!P0 LOP3.LUT R5, R5, R18, RZ, 0x3c, !PT ;  /* 0x0000001205058212 */ /* 0x000fc600078e3cff */
[----:B------:R-:W3:Y:S01]  /*1240*/  @P2 LDG.E R18, desc[UR8][R10.64+0x30] ;  /* 0x000030080a122981 */ /* 0x000ee2000c1e1900 */
[----:B--2---:R-:W-:-:S03]  /*1250*/  @P1 LOP3.LUT R7, R7, R14, RZ, 0x3c, !PT ;  /* 0x0000000e07071212 */ /* 0x004fc600078e3cff */
[----:B------:R-:W2:Y:S01]  /*1260*/  @P3 LDG.E R14, desc[UR8][R10.64+0x44] ;  /* 0x000044080a0e3981 */ /* 0x000ea2000c1e1900 */
[----:B----4-:R-:W-:-:S03]  /*1270*/  @P6 LOP3.LUT R13, R13, R24, RZ, 0x3c, !PT ;  /* 0x000000180d0d6212 */ /* 0x010fc600078e3cff */
[----:B------:R-:W4:Y:S01]  /*1280*/  @P5 LDG.E R24, desc[UR8][R10.64+0x6c] ;  /* 0x00006c080a185981 */ /* 0x000f22000c1e1900 */
[----:B---3--:R-:W-:-:S03]  /*1290*/  @P1 LOP3.LUT R6, R6, R19, RZ, 0x3c, !PT ;  /* 0x0000001306061212 */ /* 0x008fc600078e3cff */
[----:B------:R-:W3:Y:S01]  /*12a0*/  @P3 LDG.E R19, desc[UR8][R10.64+0x48] ;  /* 0x000048080a133981 */ /* 0x000ee2000c1e1900 */
        /* <DEDUP_REMOVED lines=8> */
[----:B------:R-:W-:Y:S02]  /*1330*/  @P2 LOP3.LUT R5, R5, R20, RZ, 0x3c, !PT ;  /* 0x0000001405052212 */ /* 0x000fe400078e3cff */
[----:B------:R-:W-:Y:S01]  /*1340*/  @P2 LOP3.LUT R4, R4, R25, RZ, 0x3c, !PT ;  /* 0x0000001904042212 */ /* 0x000fe200078e3cff */
[----:B------:R-:W4:Y:S04]  /*1350*/  @P4 LDG.E R20, desc[UR8][R10.64+0x60] ;  /* 0x000060080a144981 */ /* 0x000f28000c1e1900 */
[----:B------:R-:W4:Y:S01]  /*1360*/  @P5 LDG.E R25, desc[UR8][R10.64+0x68] ;  /* 0x000068080a195981 */ /* 0x000f22000c1e1900 */
[----:B------:R-:W-:Y:S02]  /*1370*/  LOP3.LUT P0, RZ, R22, 0x80, RZ, 0xc0, !PT ;  /* 0x0000008016ff7812 */ /* 0x000fe4000780c0ff */
[----:B------:R-:W-:-:S11]  /*1380*/  @P3 LOP3.LUT R6, R6, R27, RZ, 0x3c, !PT ;  /* 0x0000001b06063212 */ /* 0x000fd600078e3cff */
        /* <DEDUP_REMOVED lines=20> */
[----:B------:R-:W-:Y:S02]  /*14d0*/  @P0 LOP3.LUT R13, R13, R26, RZ, 0x3c, !PT ;  /* 0x0000001a0d0d0212 */ /* 0x000fe400078e3cff */
[----:B--2---:R-:W-:Y:S02]  /*14e0*/  @P5 LOP3.LUT R5, R5, R14, RZ, 0x3c, !PT ;  /* 0x0000000e05055212 */ /* 0x004fe400078e3cff */
[----:B---3--:R-:W-:-:S04]  /*14f0*/  @P5 LOP3.LUT R4, R4, R19, RZ, 0x3c, !PT ;  /* 0x0000001304045212 */ /* 0x008fc800078e3cff */
[----:B----4-:R-:W-:Y:S02]  /*1500*/  @P6 LOP3.LUT R4, R4, R23, RZ, 0x3c, !PT ;  /* 0x0000001704046212 */ /* 0x010fe400078e3cff */
[----:B------:R-:W-:Y:S02]  /*1510*/  @P6 LOP3.LUT R7, R7, R16, RZ, 0x3c, !PT ;  /* 0x0000001007076212 */ /* 0x000fe400078e3cff */
[----:B------:R-:W-:Y:S02]  /*1520*/  @P6 LOP3.LUT R6, R6, R21, RZ, 0x3c, !PT ;  /* 0x0000001506066212 */ /* 0x000fe400078e3cff */
[----:B------:R-:W-:Y:S02]  /*1530*/  @P6 LOP3.LUT R5, R5, R18, RZ, 0x3c, !PT ;  /* 0x0000001205056212 */ /* 0x000fe400078e3cff */
[----:B------:R-:W-:Y:S02]  /*1540*/  @P0 LOP3.LUT R4, R4, R27, RZ, 0x3c, !PT ;  /* 0x0000001b04040212 */ /* 0x000fe400078e3cff */
[----:B------:R-:W-:-:S02]  /*1550*/  @P0 LOP3.LUT R7, R7, R20, RZ, 0x3c, !PT ;  /* 0x0000001407070212 */ /* 0x000fc400078e3cff */
[----:B------:R-:W-:Y:S02]  /*1560*/  @P0 LOP3.LUT R6, R6, R25, RZ, 0x3c, !PT ;  /* 0x0000001906060212 */ /* 0x000fe400078e3cff */
        /* <DEDUP_REMOVED lines=33> */
[----:B--2---:R-:W-:Y:S02]  /*1780*/  @P0 LOP3.LUT R5, R5, R16, RZ, 0x3c, !PT ;  /* 0x0000001005050212 */ /* 0x004fe400078e3cff */
[----:B------:R-:W-:Y:S01]  /*1790*/  LOP3.LUT P0, RZ, R22, 0x8000, RZ, 0xc0, !PT ;  /* 0x0000800016ff7812 */ /* 0x000fe2000780c0ff */
        /* <DEDUP_REMOVED lines=8> */
[----:B------:R-:W4:Y:S04]  /*1820*/  @P4 LDG.E R14, desc[UR8][R10.64+0x100] ;  /* 0x000100080a0e4981 */ /* 0x000f28000c1e1900 */
[----:B------:R-:W4:Y:S01]  /*1830*/  @P4 LDG.E R22, desc[UR8][R10.64+0xf8] ;  /* 0x0000f8080a164981 */ /* 0x000f22000c1e1900 */
[----:B------:R-:W-:Y:S02]  /*1840*/  @P1 LOP3.LUT R5, R5, R26, RZ, 0x3c, !PT ;  /* 0x0000001a05051212 */ /* 0x000fe400078e3cff */
[----:B------:R-:W-:Y:S02]  /*1850*/  @P2 LOP3.LUT R4, R4, R23, RZ, 0x3c, !PT ;  /* 0x0000001704042212 */ /* 0x000fe400078e3cff */
[----:B------:R-:W-:Y:S01]  /*1860*/  @P2 LOP3.LUT R6, R6, R21, RZ, 0x3c, !PT ;  /* 0x0000001506062212 */ /* 0x000fe200078e3cff */
[----:B------:R-:W4:Y:S01]  /*1870*/  @P5 LDG.E R23, desc[UR8][R10.64+0x110] ;  /* 0x000110080a175981 */ /* 0x000f22000c1e1900 */
[----:B------:R-:W-:-:S03]  /*1880*/  @P3 LOP3.LUT R4, R4, R27, RZ, 0x3c, !PT ;  /* 0x0000001b04043212 */ /* 0x000fc600078e3cff */
[----:B------:R-:W4:Y:S01]  /*1890*/  @P5 LDG.E R21, desc[UR8][R10.64+0x108] ;  /* 0x000108080a155981 */ /* 0x000f22000c1e1900 */
[----:B------:R-:W-:Y:S02]  /*18a0*/  @P6 LOP3.LUT R13, R13, R28, RZ, 0x3c, !PT ;  /* 0x0000001c0d0d6212 */ /* 0x000fe400078e3cff */
[----:B------:R-:W-:Y:S01]  /*18b0*/  @P3 LOP3.LUT R6, R6, R25, RZ, 0x3c, !PT ;  /* 0x0000001906063212 */ /* 0x000fe200078e3cff */
[----:B------:R-:W4:Y:S01]  /*18c0*/  @P0 LDG.E R27, desc[UR8][R10.64+0x130] ;  /* 0x000130080a1b0981 */ /* 0x000f22000c1e1900 */
[----:B------:R-:W-:-:S03]  /*18d0*/  @P4 LOP3.LUT R4, R4, R19, RZ, 0x3c, !PT ;  /* 0x0000001304044212 */ /* 0x000fc600078e3cff */
[----:B------:R-:W4:Y:S01]  /*18e0*/  @P6 LDG.E R19, desc[UR8][R10.64+0x11c] ;  /* 0x00011c080a136981 */ /* 0x000f22000c1e1900 */
[----:B------:R-:W-:-:S03]  /*18f0*/  @P4 LOP3.LUT R6, R6, R29, RZ, 0x3c, !PT ;  /* 0x0000001d06064212 */ /* 0x000fc600078e3cff */
        /* <DEDUP_REMOVED lines=17> */
[----:B------:R-:W-:-:S04]  /*1a10*/  @P5 LOP3.LUT R6, R6, R21, RZ, 0x3c, !PT ;  /* 0x0000001506065212 */ /* 0x000fc800078e3cff */
        /* <DEDUP_REMOVED lines=15> */
[----:B------:R-:W-:Y:S02]  /*1b10*/  ULOP3.LUT UR5, UR6, 0x3, URZ, 0xc0, !UPT ;  /* 0x0000000306057892 */ /* 0x000fe4000f8ec0ff */
[----:B------:R-:W-:Y:S01]  /*1b20*/  UIADD3 UR4, UPT, UPT, UR4, 0x1, URZ ;  /* 0x0000000104047890 */ /* 0x000fe2000fffe0ff */
[----:B------:R2:W-:Y:S03]  /*1b30*/  STG.E.64 desc[UR8][R2.64+0x10], R4 ;  /* 0x0000100402007986 */ /* 0x0005e6000c101b08 */
[----:B------:R-:W-:Y:S01]  /*1b40*/  UISETP.GE.U32.AND UP0, UPT, UR4, UR5, UPT ;  /* 0x000000050400728c */ /* 0x000fe2000bf06070 */
[----:B------:R2:W-:Y:S08]  /*1b50*/  STG.E desc[UR8][R2.64+0x4], R13 ;  /* 0x0000040d02007986 */ /* 0x0005f0000c101908 */
[----:B------:R-:W-:Y:S05]  /*1b60*/  BRA.U !UP0, `(.L_x_63) ;  /* 0xfffffff508047547 */ /* 0x000fea000b83ffff */
.L_x_60:
[----:B------:R-:W-:Y:S01]  /*1b70*/  UISETP.GT.U32.AND UP0, UPT, UR6, 0x3, UPT ;  /* 0x000000030600788c */ /* 0x000fe2000bf04070 */
[----:B------:R-:W-:Y:S01]  /*1b80*/  VIADD R0, R0, 0x1 ;  /* 0x0000000100007836 */ /* 0x000fe20000000000 */
[----:B------:R-:W-:Y:S02]  /*1b90*/  USHF.R.U64 UR4, UR6, 0x2, UR7 ;  /* 0x0000000206047899 */ /* 0x000fe40008001207 */
[----:B------:R-:W-:Y:S02]  /*1ba0*/  UISETP.GT.U32.AND.EX UP0, UPT, UR7, URZ, UPT, UP0 ;  /* 0x000000ff0700728c */ /* 0x000fe4000bf04100 */
[----:B------:R-:W-:-:S03]  /*1bb0*/  USHF.R.U32.HI UR5, URZ, 0x2, UR7 ;  /* 0x00000002ff057899 */ /* 0x000fc60008011607 */
[----:B------:R-:W-:-:S04]  /*1bc0*/  UMOV UR6, UR4 ;  /* 0x0000000400067c82 */ /* 0x000fc80008000000 */
[----:B------:R-:W-:Y:S01]  /*1bd0*/  UMOV UR7, UR5 ;  /* 0x0000000500077c82 */ /* 0x000fe20008000000 */
[----:B------:R-:W-:Y:S05]  /*1be0*/  BRA.U UP0, `(.L_x_64) ;  /* 0xfffffff100c87547 */ /* 0x000fea000b83ffff */
.L_x_59:
[----:B-12---:R-:W1:Y:S01]  /*1bf0*/  LDC R4, c[0x0][0x388] ;  /* 0x0000e200ff047b82 */ /* 0x006e620000000800 */
[----:B------:R-:W-:Y:S04]  /*1c00*/  STG.E.64 desc[UR8][R2.64+0x18], RZ ;  /* 0x000018ff02007986 */ /* 0x000fe8000c101b08 */
[----:B------:R-:W-:Y:S03]  /*1c10*/  STG.E desc[UR8][R2.64+0x20], RZ ;  /* 0x000020ff02007986 */ /* 0x000fe6000c101908 */
[----:B------:R-:W2:Y:S01]  /*1c20*/  LDC R5, c[0x0][0x38c] ;  /* 0x0000e300ff057b82 */ /* 0x000ea20000000800 */
[----:B------:R-:W-:Y:S01]  /*1c30*/  STG.E.64 desc[UR8][R2.64+0x28], RZ ;  /* 0x000028ff02007986 */ /* 0x000fe2000c101b08 */
[----:B-1----:R-:W-:-:S02]  /*1c40*/  LOP3.LUT R0, R4, 0xaad26b49, RZ, 0x3c, !PT ;  /* 0xaad26b4904007812 */ /* 0x002fc400078e3cff */
[----:B------:R-:W-:Y:S01]  /*1c50*/  ISETP.GT.AND P0, PT, R4, -0x1, PT ;  /* 0xffffffff0400780c */ /* 0x000fe20003f04270 */
[----:B------:R-:W-:Y:S02]  /*1c60*/  IMAD.MOV.U32 R4, RZ, RZ, -0x266e14b1 ;  /* 0xd991eb4fff047424 */ /* 0x000fe400078e00ff */
[----:B------:R-:W-:-:S03]  /*1c70*/  IMAD R0, R0, 0x4182bed5, RZ ;  /* 0x4182bed500007824 */ /* 0x000fc600078e02ff */
[----:B0-----:R-:W-:-:S04]  /*1c80*/  SEL R7, R4, 0x8bf16996, P0 ;  /* 0x8bf1699604077807 */ /* 0x001fc80000000000 */
[----:B------:R-:W-:-:S05]  /*1c90*/  IADD3 R0, PT, PT, R7, 0x64f0c9, R0 ;  /* 0x0064f0c907007810 */ /* 0x000fca0007ffe000 */
[----:B--2---:R-:W-:-:S05]  /*1ca0*/  IMAD R5, R5, 0x587c5, R0 ;  /* 0x000587c505057824 */ /* 0x004fca00078e0200 */
[----:B------:R-:W-:Y:S01]  /*1cb0*/  STG.E desc[UR8][R2.64], R5 ;  /* 0x0000000502007986 */ /* 0x000fe2000c101908 */
[----:B------:R-:W-:Y:S05]  /*1cc0*/  EXIT ;  /* 0x000000000000794d */ /* 0x000fea0003800000 */
.L_x_65:
        /* <DEDUP_REMOVED lines=11> */
.L_x_74:


//--------------------- .nv.global.init           --------------------------
	.section	.nv.global.init,"aw",@progbits
	.align	4
.nv.global.init:
	.type		mrg32k3aM1SubSeq,@object
	.size		mrg32k3aM1SubSeq,(mrg32k3aM2SubSeq - mrg32k3aM1SubSeq)
mrg32k3aM1SubSeq:
        /*0000*/ 	.byte	0x0b, 0xcc, 0xee, 0x04, 0x73, 0x29, 0x8b, 0x6f, 0xf6, 0x53, 0x03, 0xf6, 0x23, 0xf6, 0xea, 0xda
        /* <DEDUP_REMOVED lines=125> */
	.type		mrg32k3aM2SubSeq,@object
	.size		mrg32k3aM2SubSeq,(mrg32k3aM1 - mrg32k3aM2SubSeq)
mrg32k3aM2SubSeq:
        /* <DEDUP_REMOVED lines=126> */
	.type		mrg32k3aM1,@object
	.size		mrg32k3aM1,(mrg32k3aM1Seq - mrg32k3aM1)
mrg32k3aM1:
        /* <DEDUP_REMOVED lines=144> */
	.type		mrg32k3aM1Seq,@object
	.size		mrg32k3aM1Seq,(mrg32k3aM2 - mrg32k3aM1Seq)
mrg32k3aM1Seq:
        /* <DEDUP_REMOVED lines=144> */
	.type		mrg32k3aM2,@object
	.size		mrg32k3aM2,(mrg32k3aM2Seq - mrg32k3aM2)
mrg32k3aM2:
        /* <DEDUP_REMOVED lines=144> */
	.type		mrg32k3aM2Seq,@object
	.size		mrg32k3aM2Seq,(precalc_xorwow_matrix - mrg32k3aM2Seq)
mrg32k3aM2Seq:
        /* <DEDUP_REMOVED lines=144> */
	.type		precalc_xorwow_matrix,@object
	.size		precalc_xorwow_matrix,(precalc_xorwow_offset_matrix - precalc_xorwow_matrix)
precalc_xorwow_matrix:
        /* <DEDUP_REMOVED lines=6400> */
	.type		precalc_xorwow_offset_matrix,@object
	.size		precalc_xorwow_offset_matrix,(.L_1 - precalc_xorwow_offset_matrix)
precalc_xorwow_offset_matrix:
        /* <DEDUP_REMOVED lines=6400> */
.L_1:


//--------------------- .nv.shared.reserved.0     --------------------------
	.section	.nv.shared.reserved.0,"aw",@nobits
	.weak		__nv_reservedSMEM_offset_0_alias
	.size		__nv_reservedSMEM_offset_0_alias, 0, 64
	.other		__nv_reservedSMEM_offset_0_alias,@"STO_CUDA_RESERVED_SHARED STV_DEFAULT"
__nv_reservedSMEM_offset_0_alias:
	.zero		0
	.zero		64


//--------------------- .nv.constant0._Z18construct_solutionP9ANT_CLASSPfS1_iP17curandStateXORWOW --------------------------
	.section	.nv.constant0._Z18construct_solutionP9ANT_CLASSPfS1_iP17curandStateXORWOW,"a",@progbits
	.sectionflags	@""
	.align	4
.nv.constant0._Z18construct_solutionP9ANT_CLASSPfS1_iP17curandStateXORWOW:
	.zero		936


//--------------------- .nv.constant0._Z11tau_updatesPfS_S_i --------------------------
	.section	.nv.constant0._Z11tau_updatesPfS_S_i,"a",@progbits
	.sectionflags	@""
	.align	4
.nv.constant0._Z11tau_updatesPfS_S_i:
	.zero		924


//--------------------- .nv.constant0._Z19initialize_solutionP9ANT_CLASSi --------------------------
	.section	.nv.constant0._Z19initialize_solutionP9ANT_CLASSi,"a",@progbits
	.sectionflags	@""
	.align	4
.nv.constant0._Z19initialize_solutionP9ANT_CLASSi:
	.zero		908


//--------------------- .nv.constant0._Z21initialize_all_valuesPfS_P10CITY_CLASSi --------------------------
	.section	.nv.constant0._Z21initialize_all_valuesPfS_P10CITY_CLASSi,"a",@progbits
	.sectionflags	@""
	.align	4
.nv.constant0._Z21initialize_all_valuesPfS_P10CITY_CLASSi:
	.zero		924


//--------------------- .nv.constant0._Z24initialize_random_statesP17curandStateXORWOWii --------------------------
	.section	.nv.constant0._Z24initialize_random_statesP17curandStateXORWOWii,"a",@progbits
	.sectionflags	@""
	.align	4
.nv.constant0._Z24initialize_random_statesP17curandStateXORWOWii:
	.zero		912


//--------------------- SYMBOLS --------------------------

	.type		.nv.reservedSmem.offset0,@object
	.size		.nv.reservedSmem.offset0,0x4
